//
// Generated by NVIDIA NVVM Compiler
//
// Compiler Build ID: CL-36424714
// Cuda compilation tools, release 13.0, V13.0.88
// Based on NVVM 20.0.0
//

.version 9.0
.target sm_100
.address_size 64

	// .globl	_Z15matrixMulKernelIiEvPT_PKS0_S3_m
.global .align 1 .b8 _ZN34_INTERNAL_b8555ef0_4_k_cu_e35814154cuda3std3__45__cpo5beginE[1];
.global .align 1 .b8 _ZN34_INTERNAL_b8555ef0_4_k_cu_e35814154cuda3std3__45__cpo3endE[1];
.global .align 1 .b8 _ZN34_INTERNAL_b8555ef0_4_k_cu_e35814154cuda3std3__45__cpo6cbeginE[1];
.global .align 1 .b8 _ZN34_INTERNAL_b8555ef0_4_k_cu_e35814154cuda3std3__45__cpo4cendE[1];
.global .align 1 .b8 _ZN34_INTERNAL_b8555ef0_4_k_cu_e35814154cuda3std3__45__cpo6rbeginE[1];
.global .align 1 .b8 _ZN34_INTERNAL_b8555ef0_4_k_cu_e35814154cuda3std3__45__cpo4rendE[1];
.global .align 1 .b8 _ZN34_INTERNAL_b8555ef0_4_k_cu_e35814154cuda3std3__45__cpo7crbeginE[1];
.global .align 1 .b8 _ZN34_INTERNAL_b8555ef0_4_k_cu_e35814154cuda3std3__45__cpo5crendE[1];
.global .align 1 .b8 _ZN34_INTERNAL_b8555ef0_4_k_cu_e35814154cuda3std3__436_GLOBAL__N__b8555ef0_4_k_cu_e35814156ignoreE[1];
.global .align 1 .b8 _ZN34_INTERNAL_b8555ef0_4_k_cu_e35814154cuda3std3__419piecewise_constructE[1];
.global .align 1 .b8 _ZN34_INTERNAL_b8555ef0_4_k_cu_e35814154cuda3std3__48in_placeE[1];
.global .align 1 .b8 _ZN34_INTERNAL_b8555ef0_4_k_cu_e35814154cuda3std3__420unreachable_sentinelE[1];
.global .align 1 .b8 _ZN34_INTERNAL_b8555ef0_4_k_cu_e35814154cuda3std3__47nulloptE[1];
.global .align 1 .b8 _ZN34_INTERNAL_b8555ef0_4_k_cu_e35814154cuda3std3__48unexpectE[1];
.global .align 1 .b8 _ZN34_INTERNAL_b8555ef0_4_k_cu_e35814154cuda3std6ranges3__45__cpo4swapE[1];
.global .align 1 .b8 _ZN34_INTERNAL_b8555ef0_4_k_cu_e35814154cuda3std6ranges3__45__cpo9iter_moveE[1];
.global .align 1 .b8 _ZN34_INTERNAL_b8555ef0_4_k_cu_e35814154cuda3std6ranges3__45__cpo5beginE[1];
.global .align 1 .b8 _ZN34_INTERNAL_b8555ef0_4_k_cu_e35814154cuda3std6ranges3__45__cpo3endE[1];
.global .align 1 .b8 _ZN34_INTERNAL_b8555ef0_4_k_cu_e35814154cuda3std6ranges3__45__cpo6cbeginE[1];
.global .align 1 .b8 _ZN34_INTERNAL_b8555ef0_4_k_cu_e35814154cuda3std6ranges3__45__cpo4cendE[1];
.global .align 1 .b8 _ZN34_INTERNAL_b8555ef0_4_k_cu_e35814154cuda3std6ranges3__45__cpo7advanceE[1];
.global .align 1 .b8 _ZN34_INTERNAL_b8555ef0_4_k_cu_e35814154cuda3std6ranges3__45__cpo9iter_swapE[1];
.global .align 1 .b8 _ZN34_INTERNAL_b8555ef0_4_k_cu_e35814154cuda3std6ranges3__45__cpo4nextE[1];
.global .align 1 .b8 _ZN34_INTERNAL_b8555ef0_4_k_cu_e35814154cuda3std6ranges3__45__cpo4prevE[1];
.global .align 1 .b8 _ZN34_INTERNAL_b8555ef0_4_k_cu_e35814154cuda3std6ranges3__45__cpo4dataE[1];
.global .align 1 .b8 _ZN34_INTERNAL_b8555ef0_4_k_cu_e35814154cuda3std6ranges3__45__cpo5cdataE[1];
.global .align 1 .b8 _ZN34_INTERNAL_b8555ef0_4_k_cu_e35814154cuda3std6ranges3__45__cpo4sizeE[1];
.global .align 1 .b8 _ZN34_INTERNAL_b8555ef0_4_k_cu_e35814154cuda3std6ranges3__45__cpo5ssizeE[1];
.global .align 1 .b8 _ZN34_INTERNAL_b8555ef0_4_k_cu_e35814154cuda3std6ranges3__45__cpo8distanceE[1];
.global .align 1 .b8 _ZN34_INTERNAL_b8555ef0_4_k_cu_e35814156thrust24THRUST_300001_SM_1000_NS8cuda_cub3parE[1];
.global .align 1 .b8 _ZN34_INTERNAL_b8555ef0_4_k_cu_e35814156thrust24THRUST_300001_SM_1000_NS8cuda_cub10par_nosyncE[1];
.global .align 1 .b8 _ZN34_INTERNAL_b8555ef0_4_k_cu_e35814156thrust24THRUST_300001_SM_1000_NS6system6detail10sequential3seqE[1];
.global .align 1 .b8 _ZN34_INTERNAL_b8555ef0_4_k_cu_e35814156thrust24THRUST_300001_SM_1000_NS12placeholders2_1E[1];
.global .align 1 .b8 _ZN34_INTERNAL_b8555ef0_4_k_cu_e35814156thrust24THRUST_300001_SM_1000_NS12placeholders2_2E[1];
.global .align 1 .b8 _ZN34_INTERNAL_b8555ef0_4_k_cu_e35814156thrust24THRUST_300001_SM_1000_NS12placeholders2_3E[1];
.global .align 1 .b8 _ZN34_INTERNAL_b8555ef0_4_k_cu_e35814156thrust24THRUST_300001_SM_1000_NS12placeholders2_4E[1];
.global .align 1 .b8 _ZN34_INTERNAL_b8555ef0_4_k_cu_e35814156thrust24THRUST_300001_SM_1000_NS12placeholders2_5E[1];
.global .align 1 .b8 _ZN34_INTERNAL_b8555ef0_4_k_cu_e35814156thrust24THRUST_300001_SM_1000_NS12placeholders2_6E[1];
.global .align 1 .b8 _ZN34_INTERNAL_b8555ef0_4_k_cu_e35814156thrust24THRUST_300001_SM_1000_NS12placeholders2_7E[1];
.global .align 1 .b8 _ZN34_INTERNAL_b8555ef0_4_k_cu_e35814156thrust24THRUST_300001_SM_1000_NS12placeholders2_8E[1];
.global .align 1 .b8 _ZN34_INTERNAL_b8555ef0_4_k_cu_e35814156thrust24THRUST_300001_SM_1000_NS12placeholders2_9E[1];
.global .align 1 .b8 _ZN34_INTERNAL_b8555ef0_4_k_cu_e35814156thrust24THRUST_300001_SM_1000_NS12placeholders3_10E[1];
.global .align 1 .b8 _ZN34_INTERNAL_b8555ef0_4_k_cu_e35814156thrust24THRUST_300001_SM_1000_NS3seqE[1];

.visible .entry _Z15matrixMulKernelIiEvPT_PKS0_S3_m(
	.param .u64 .ptr .align 1 _Z15matrixMulKernelIiEvPT_PKS0_S3_m_param_0,
	.param .u64 .ptr .align 1 _Z15matrixMulKernelIiEvPT_PKS0_S3_m_param_1,
	.param .u64 .ptr .align 1 _Z15matrixMulKernelIiEvPT_PKS0_S3_m_param_2,
	.param .u64 _Z15matrixMulKernelIiEvPT_PKS0_S3_m_param_3
)
{
	.reg .pred 	%p<11>;
	.reg .b32 	%r<61>;
	.reg .b64 	%rd<101>;

	ld.param.u64 	%rd31, [_Z15matrixMulKernelIiEvPT_PKS0_S3_m_param_0];
	ld.param.u64 	%rd29, [_Z15matrixMulKernelIiEvPT_PKS0_S3_m_param_1];
	ld.param.u64 	%rd32, [_Z15matrixMulKernelIiEvPT_PKS0_S3_m_param_2];
	ld.param.u64 	%rd30, [_Z15matrixMulKernelIiEvPT_PKS0_S3_m_param_3];
	cvta.to.global.u64 	%rd1, %rd31;
	cvta.to.global.u64 	%rd2, %rd32;
	setp.eq.s64 	%p1, %rd30, 0;
	@%p1 bra 	$L__BB0_16;
	and.b64  	%rd3, %rd30, 7;
	and.b64  	%rd4, %rd30, 3;
	and.b64  	%rd5, %rd30, -8;
	and.b64  	%rd6, %rd30, 1;
	shl.b64 	%rd7, %rd30, 2;
	cvta.to.global.u64 	%rd8, %rd29;
	mov.b64 	%rd93, 0;
$L__BB0_2:
	mul.lo.s64 	%rd10, %rd93, %rd30;
	mov.b64 	%rd94, 0;
$L__BB0_3:
	setp.lt.u64 	%p2, %rd30, 8;
	add.s64 	%rd36, %rd94, %rd10;
	shl.b64 	%rd37, %rd36, 2;
	add.s64 	%rd12, %rd8, %rd37;
	mul.lo.s64 	%rd13, %rd94, %rd30;
	mov.b64 	%rd99, 0;
	@%p2 bra 	$L__BB0_6;
	mad.lo.s64 	%rd38, %rd7, %rd93, %rd1;
	add.s64 	%rd96, %rd38, 16;
	mad.lo.s64 	%rd39, %rd7, %rd94, %rd2;
	add.s64 	%rd95, %rd39, 16;
	mov.u64 	%rd97, %rd5;
$L__BB0_5:
	.pragma "nounroll";
	ld.global.u32 	%r1, [%rd12];
	ld.global.u32 	%r2, [%rd95+-16];
	ld.global.u32 	%r3, [%rd96+-16];
	mad.lo.s32 	%r4, %r2, %r1, %r3;
	st.global.u32 	[%rd96+-16], %r4;
	ld.global.u32 	%r5, [%rd12];
	ld.global.u32 	%r6, [%rd95+-12];
	ld.global.u32 	%r7, [%rd96+-12];
	mad.lo.s32 	%r8, %r6, %r5, %r7;
	st.global.u32 	[%rd96+-12], %r8;
	ld.global.u32 	%r9, [%rd12];
	ld.global.u32 	%r10, [%rd95+-8];
	ld.global.u32 	%r11, [%rd96+-8];
	mad.lo.s32 	%r12, %r10, %r9, %r11;
	st.global.u32 	[%rd96+-8], %r12;
	ld.global.u32 	%r13, [%rd12];
	ld.global.u32 	%r14, [%rd95+-4];
	ld.global.u32 	%r15, [%rd96+-4];
	mad.lo.s32 	%r16, %r14, %r13, %r15;
	st.global.u32 	[%rd96+-4], %r16;
	ld.global.u32 	%r17, [%rd12];
	ld.global.u32 	%r18, [%rd95];
	ld.global.u32 	%r19, [%rd96];
	mad.lo.s32 	%r20, %r18, %r17, %r19;
	st.global.u32 	[%rd96], %r20;
	ld.global.u32 	%r21, [%rd12];
	ld.global.u32 	%r22, [%rd95+4];
	ld.global.u32 	%r23, [%rd96+4];
	mad.lo.s32 	%r24, %r22, %r21, %r23;
	st.global.u32 	[%rd96+4], %r24;
	ld.global.u32 	%r25, [%rd12];
	ld.global.u32 	%r26, [%rd95+8];
	ld.global.u32 	%r27, [%rd96+8];
	mad.lo.s32 	%r28, %r26, %r25, %r27;
	st.global.u32 	[%rd96+8], %r28;
	ld.global.u32 	%r29, [%rd12];
	ld.global.u32 	%r30, [%rd95+12];
	ld.global.u32 	%r31, [%rd96+12];
	mad.lo.s32 	%r32, %r30, %r29, %r31;
	st.global.u32 	[%rd96+12], %r32;
	add.s64 	%rd97, %rd97, -8;
	add.s64 	%rd96, %rd96, 32;
	add.s64 	%rd95, %rd95, 32;
	setp.ne.s64 	%p3, %rd97, 0;
	mov.u64 	%rd99, %rd5;
	@%p3 bra 	$L__BB0_5;
$L__BB0_6:
	setp.eq.s64 	%p4, %rd3, 0;
	@%p4 bra 	$L__BB0_14;
	add.s64 	%rd40, %rd3, -1;
	setp.lt.u64 	%p5, %rd40, 3;
	@%p5 bra 	$L__BB0_9;
	ld.global.u32 	%r33, [%rd12];
	add.s64 	%rd41, %rd99, %rd13;
	shl.b64 	%rd42, %rd41, 2;
	add.s64 	%rd43, %rd2, %rd42;
	ld.global.u32 	%r34, [%rd43];
	add.s64 	%rd44, %rd99, %rd10;
	shl.b64 	%rd45, %rd44, 2;
	add.s64 	%rd46, %rd1, %rd45;
	ld.global.u32 	%r35, [%rd46];
	mad.lo.s32 	%r36, %r34, %r33, %r35;
	st.global.u32 	[%rd46], %r36;
	add.s64 	%rd47, %rd99, 1;
	and.b64  	%rd48, %rd47, 4294967295;
	ld.global.u32 	%r37, [%rd12];
	add.s64 	%rd49, %rd48, %rd13;
	shl.b64 	%rd50, %rd49, 2;
	add.s64 	%rd51, %rd2, %rd50;
	ld.global.u32 	%r38, [%rd51];
	add.s64 	%rd52, %rd48, %rd10;
	shl.b64 	%rd53, %rd52, 2;
	add.s64 	%rd54, %rd1, %rd53;
	ld.global.u32 	%r39, [%rd54];
	mad.lo.s32 	%r40, %r38, %r37, %r39;
	st.global.u32 	[%rd54], %r40;
	add.s64 	%rd55, %rd99, 2;
	and.b64  	%rd56, %rd55, 4294967295;
	ld.global.u32 	%r41, [%rd12];
	add.s64 	%rd57, %rd56, %rd13;
	shl.b64 	%rd58, %rd57, 2;
	add.s64 	%rd59, %rd2, %rd58;
	ld.global.u32 	%r42, [%rd59];
	add.s64 	%rd60, %rd56, %rd10;
	shl.b64 	%rd61, %rd60, 2;
	add.s64 	%rd62, %rd1, %rd61;
	ld.global.u32 	%r43, [%rd62];
	mad.lo.s32 	%r44, %r42, %r41, %r43;
	st.global.u32 	[%rd62], %r44;
	add.s64 	%rd63, %rd99, 3;
	and.b64  	%rd64, %rd63, 4294967295;
	ld.global.u32 	%r45, [%rd12];
	add.s64 	%rd65, %rd64, %rd13;
	shl.b64 	%rd66, %rd65, 2;
	add.s64 	%rd67, %rd2, %rd66;
	ld.global.u32 	%r46, [%rd67];
	add.s64 	%rd68, %rd64, %rd10;
	shl.b64 	%rd69, %rd68, 2;
	add.s64 	%rd70, %rd1, %rd69;
	ld.global.u32 	%r47, [%rd70];
	mad.lo.s32 	%r48, %r46, %r45, %r47;
	st.global.u32 	[%rd70], %r48;
	add.s64 	%rd71, %rd99, 4;
	and.b64  	%rd99, %rd71, 4294967295;
$L__BB0_9:
	setp.eq.s64 	%p6, %rd4, 0;
	@%p6 bra 	$L__BB0_14;
	setp.eq.s64 	%p7, %rd4, 1;
	@%p7 bra 	$L__BB0_12;
	ld.global.u32 	%r49, [%rd12];
	add.s64 	%rd72, %rd99, %rd13;
	shl.b64 	%rd73, %rd72, 2;
	add.s64 	%rd74, %rd2, %rd73;
	ld.global.u32 	%r50, [%rd74];
	add.s64 	%rd75, %rd99, %rd10;
	shl.b64 	%rd76, %rd75, 2;
	add.s64 	%rd77, %rd1, %rd76;
	ld.global.u32 	%r51, [%rd77];
	mad.lo.s32 	%r52, %r50, %r49, %r51;
	st.global.u32 	[%rd77], %r52;
	add.s64 	%rd78, %rd99, 1;
	and.b64  	%rd79, %rd78, 4294967295;
	ld.global.u32 	%r53, [%rd12];
	add.s64 	%rd80, %rd79, %rd13;
	shl.b64 	%rd81, %rd80, 2;
	add.s64 	%rd82, %rd2, %rd81;
	ld.global.u32 	%r54, [%rd82];
	add.s64 	%rd83, %rd79, %rd10;
	shl.b64 	%rd84, %rd83, 2;
	add.s64 	%rd85, %rd1, %rd84;
	ld.global.u32 	%r55, [%rd85];
	mad.lo.s32 	%r56, %r54, %r53, %r55;
	st.global.u32 	[%rd85], %r56;
	add.s64 	%rd86, %rd99, 2;
	and.b64  	%rd99, %rd86, 4294967295;
$L__BB0_12:
	setp.eq.s64 	%p8, %rd6, 0;
	@%p8 bra 	$L__BB0_14;
	ld.global.u32 	%r57, [%rd12];
	add.s64 	%rd87, %rd99, %rd13;
	shl.b64 	%rd88, %rd87, 2;
	add.s64 	%rd89, %rd2, %rd88;
	ld.global.u32 	%r58, [%rd89];
	add.s64 	%rd90, %rd99, %rd10;
	shl.b64 	%rd91, %rd90, 2;
	add.s64 	%rd92, %rd1, %rd91;
	ld.global.u32 	%r59, [%rd92];
	mad.lo.s32 	%r60, %r58, %r57, %r59;
	st.global.u32 	[%rd92], %r60;
$L__BB0_14:
	add.s64 	%rd94, %rd94, 1;
	setp.gt.u64 	%p9, %rd30, %rd94;
	@%p9 bra 	$L__BB0_3;
	add.s64 	%rd93, %rd93, 1;
	setp.gt.u64 	%p10, %rd30, %rd93;
	@%p10 bra 	$L__BB0_2;
$L__BB0_16:
	ret;

}
	// .globl	_Z15matrixAddKernelIiEvPT_PKS0_S3_m
.visible .entry _Z15matrixAddKernelIiEvPT_PKS0_S3_m(
	.param .u64 .ptr .align 1 _Z15matrixAddKernelIiEvPT_PKS0_S3_m_param_0,
	.param .u64 .ptr .align 1 _Z15matrixAddKernelIiEvPT_PKS0_S3_m_param_1,
	.param .u64 .ptr .align 1 _Z15matrixAddKernelIiEvPT_PKS0_S3_m_param_2,
	.param .u64 _Z15matrixAddKernelIiEvPT_PKS0_S3_m_param_3
)
{
	.reg .pred 	%p<10>;
	.reg .b32 	%r<88>;
	.reg .b64 	%rd<101>;

	ld.param.u64 	%rd24, [_Z15matrixAddKernelIiEvPT_PKS0_S3_m_param_0];
	ld.param.u64 	%rd25, [_Z15matrixAddKernelIiEvPT_PKS0_S3_m_param_1];
	ld.param.u64 	%rd26, [_Z15matrixAddKernelIiEvPT_PKS0_S3_m_param_2];
	ld.param.u64 	%rd27, [_Z15matrixAddKernelIiEvPT_PKS0_S3_m_param_3];
	cvta.to.global.u64 	%rd1, %rd24;
	cvta.to.global.u64 	%rd2, %rd26;
	cvta.to.global.u64 	%rd3, %rd25;
	mul.lo.s64 	%rd4, %rd27, %rd27;
	setp.eq.s64 	%p1, %rd4, 0;
	@%p1 bra 	$L__BB1_12;
	and.b64  	%rd5, %rd4, 13;
	setp.lt.u64 	%p2, %rd4, 16;
	mov.b64 	%rd99, 0;
	@%p2 bra 	$L__BB1_4;
	and.b64  	%rd99, %rd4, -16;
	add.s64 	%rd96, %rd1, 32;
	add.s64 	%rd95, %rd2, 32;
	add.s64 	%rd94, %rd3, 32;
	mov.u64 	%rd97, %rd99;
$L__BB1_3:
	.pragma "nounroll";
	ld.global.u32 	%r1, [%rd94+-32];
	ld.global.u32 	%r2, [%rd95+-32];
	add.s32 	%r3, %r2, %r1;
	st.global.u32 	[%rd96+-32], %r3;
	ld.global.u32 	%r4, [%rd94+-28];
	ld.global.u32 	%r5, [%rd95+-28];
	add.s32 	%r6, %r5, %r4;
	st.global.u32 	[%rd96+-28], %r6;
	ld.global.u32 	%r7, [%rd94+-24];
	ld.global.u32 	%r8, [%rd95+-24];
	add.s32 	%r9, %r8, %r7;
	st.global.u32 	[%rd96+-24], %r9;
	ld.global.u32 	%r10, [%rd94+-20];
	ld.global.u32 	%r11, [%rd95+-20];
	add.s32 	%r12, %r11, %r10;
	st.global.u32 	[%rd96+-20], %r12;
	ld.global.u32 	%r13, [%rd94+-16];
	ld.global.u32 	%r14, [%rd95+-16];
	add.s32 	%r15, %r14, %r13;
	st.global.u32 	[%rd96+-16], %r15;
	ld.global.u32 	%r16, [%rd94+-12];
	ld.global.u32 	%r17, [%rd95+-12];
	add.s32 	%r18, %r17, %r16;
	st.global.u32 	[%rd96+-12], %r18;
	ld.global.u32 	%r19, [%rd94+-8];
	ld.global.u32 	%r20, [%rd95+-8];
	add.s32 	%r21, %r20, %r19;
	st.global.u32 	[%rd96+-8], %r21;
	ld.global.u32 	%r22, [%rd94+-4];
	ld.global.u32 	%r23, [%rd95+-4];
	add.s32 	%r24, %r23, %r22;
	st.global.u32 	[%rd96+-4], %r24;
	ld.global.u32 	%r25, [%rd94];
	ld.global.u32 	%r26, [%rd95];
	add.s32 	%r27, %r26, %r25;
	st.global.u32 	[%rd96], %r27;
	ld.global.u32 	%r28, [%rd94+4];
	ld.global.u32 	%r29, [%rd95+4];
	add.s32 	%r30, %r29, %r28;
	st.global.u32 	[%rd96+4], %r30;
	ld.global.u32 	%r31, [%rd94+8];
	ld.global.u32 	%r32, [%rd95+8];
	add.s32 	%r33, %r32, %r31;
	st.global.u32 	[%rd96+8], %r33;
	ld.global.u32 	%r34, [%rd94+12];
	ld.global.u32 	%r35, [%rd95+12];
	add.s32 	%r36, %r35, %r34;
	st.global.u32 	[%rd96+12], %r36;
	ld.global.u32 	%r37, [%rd94+16];
	ld.global.u32 	%r38, [%rd95+16];
	add.s32 	%r39, %r38, %r37;
	st.global.u32 	[%rd96+16], %r39;
	ld.global.u32 	%r40, [%rd94+20];
	ld.global.u32 	%r41, [%rd95+20];
	add.s32 	%r42, %r41, %r40;
	st.global.u32 	[%rd96+20], %r42;
	ld.global.u32 	%r43, [%rd94+24];
	ld.global.u32 	%r44, [%rd95+24];
	add.s32 	%r45, %r44, %r43;
	st.global.u32 	[%rd96+24], %r45;
	ld.global.u32 	%r46, [%rd94+28];
	ld.global.u32 	%r47, [%rd95+28];
	add.s32 	%r48, %r47, %r46;
	st.global.u32 	[%rd96+28], %r48;
	add.s64 	%rd97, %rd97, -16;
	add.s64 	%rd96, %rd96, 64;
	add.s64 	%rd95, %rd95, 64;
	add.s64 	%rd94, %rd94, 64;
	setp.ne.s64 	%p3, %rd97, 0;
	@%p3 bra 	$L__BB1_3;
$L__BB1_4:
	setp.eq.s64 	%p4, %rd5, 0;
	@%p4 bra 	$L__BB1_12;
	and.b64  	%rd19, %rd4, 5;
	setp.lt.u64 	%p5, %rd5, 8;
	@%p5 bra 	$L__BB1_7;
	shl.b64 	%rd29, %rd99, 2;
	add.s64 	%rd30, %rd3, %rd29;
	ld.global.u32 	%r49, [%rd30];
	add.s64 	%rd31, %rd2, %rd29;
	ld.global.u32 	%r50, [%rd31];
	add.s32 	%r51, %r50, %r49;
	add.s64 	%rd32, %rd1, %rd29;
	st.global.u32 	[%rd32], %r51;
	add.s64 	%rd33, %rd29, 4;
	and.b64  	%rd34, %rd33, 17179869180;
	add.s64 	%rd35, %rd3, %rd34;
	ld.global.u32 	%r52, [%rd35];
	add.s64 	%rd36, %rd2, %rd34;
	ld.global.u32 	%r53, [%rd36];
	add.s32 	%r54, %r53, %r52;
	add.s64 	%rd37, %rd1, %rd34;
	st.global.u32 	[%rd37], %r54;
	add.s64 	%rd38, %rd29, 8;
	and.b64  	%rd39, %rd38, 17179869180;
	add.s64 	%rd40, %rd3, %rd39;
	ld.global.u32 	%r55, [%rd40];
	add.s64 	%rd41, %rd2, %rd39;
	ld.global.u32 	%r56, [%rd41];
	add.s32 	%r57, %r56, %r55;
	add.s64 	%rd42, %rd1, %rd39;
	st.global.u32 	[%rd42], %r57;
	add.s64 	%rd43, %rd29, 12;
	and.b64  	%rd44, %rd43, 17179869180;
	add.s64 	%rd45, %rd3, %rd44;
	ld.global.u32 	%r58, [%rd45];
	add.s64 	%rd46, %rd2, %rd44;
	ld.global.u32 	%r59, [%rd46];
	add.s32 	%r60, %r59, %r58;
	add.s64 	%rd47, %rd1, %rd44;
	st.global.u32 	[%rd47], %r60;
	add.s64 	%rd48, %rd29, 16;
	and.b64  	%rd49, %rd48, 17179869180;
	add.s64 	%rd50, %rd3, %rd49;
	ld.global.u32 	%r61, [%rd50];
	add.s64 	%rd51, %rd2, %rd49;
	ld.global.u32 	%r62, [%rd51];
	add.s32 	%r63, %r62, %r61;
	add.s64 	%rd52, %rd1, %rd49;
	st.global.u32 	[%rd52], %r63;
	add.s64 	%rd53, %rd29, 20;
	and.b64  	%rd54, %rd53, 17179869180;
	add.s64 	%rd55, %rd3, %rd54;
	ld.global.u32 	%r64, [%rd55];
	add.s64 	%rd56, %rd2, %rd54;
	ld.global.u32 	%r65, [%rd56];
	add.s32 	%r66, %r65, %r64;
	add.s64 	%rd57, %rd1, %rd54;
	st.global.u32 	[%rd57], %r66;
	add.s64 	%rd58, %rd29, 24;
	and.b64  	%rd59, %rd58, 17179869180;
	add.s64 	%rd60, %rd3, %rd59;
	ld.global.u32 	%r67, [%rd60];
	add.s64 	%rd61, %rd2, %rd59;
	ld.global.u32 	%r68, [%rd61];
	add.s32 	%r69, %r68, %r67;
	add.s64 	%rd62, %rd1, %rd59;
	st.global.u32 	[%rd62], %r69;
	add.s64 	%rd63, %rd29, 28;
	and.b64  	%rd64, %rd63, 17179869180;
	add.s64 	%rd65, %rd3, %rd64;
	ld.global.u32 	%r70, [%rd65];
	add.s64 	%rd66, %rd2, %rd64;
	ld.global.u32 	%r71, [%rd66];
	add.s32 	%r72, %r71, %r70;
	add.s64 	%rd67, %rd1, %rd64;
	st.global.u32 	[%rd67], %r72;
	add.s64 	%rd68, %rd99, 8;
	and.b64  	%rd99, %rd68, 4294967295;
$L__BB1_7:
	setp.eq.s64 	%p6, %rd19, 0;
	@%p6 bra 	$L__BB1_12;
	setp.lt.u64 	%p7, %rd19, 4;
	@%p7 bra 	$L__BB1_10;
	shl.b64 	%rd69, %rd99, 2;
	add.s64 	%rd70, %rd3, %rd69;
	ld.global.u32 	%r73, [%rd70];
	add.s64 	%rd71, %rd2, %rd69;
	ld.global.u32 	%r74, [%rd71];
	add.s32 	%r75, %r74, %r73;
	add.s64 	%rd72, %rd1, %rd69;
	st.global.u32 	[%rd72], %r75;
	add.s64 	%rd73, %rd69, 4;
	and.b64  	%rd74, %rd73, 17179869180;
	add.s64 	%rd75, %rd3, %rd74;
	ld.global.u32 	%r76, [%rd75];
	add.s64 	%rd76, %rd2, %rd74;
	ld.global.u32 	%r77, [%rd76];
	add.s32 	%r78, %r77, %r76;
	add.s64 	%rd77, %rd1, %rd74;
	st.global.u32 	[%rd77], %r78;
	add.s64 	%rd78, %rd69, 8;
	and.b64  	%rd79, %rd78, 17179869180;
	add.s64 	%rd80, %rd3, %rd79;
	ld.global.u32 	%r79, [%rd80];
	add.s64 	%rd81, %rd2, %rd79;
	ld.global.u32 	%r80, [%rd81];
	add.s32 	%r81, %r80, %r79;
	add.s64 	%rd82, %rd1, %rd79;
	st.global.u32 	[%rd82], %r81;
	add.s64 	%rd83, %rd69, 12;
	and.b64  	%rd84, %rd83, 17179869180;
	add.s64 	%rd85, %rd3, %rd84;
	ld.global.u32 	%r82, [%rd85];
	add.s64 	%rd86, %rd2, %rd84;
	ld.global.u32 	%r83, [%rd86];
	add.s32 	%r84, %r83, %r82;
	add.s64 	%rd87, %rd1, %rd84;
	st.global.u32 	[%rd87], %r84;
	add.s64 	%rd88, %rd99, 4;
	and.b64  	%rd99, %rd88, 4294967295;
$L__BB1_10:
	and.b64  	%rd89, %rd4, 1;
	setp.eq.b64 	%p8, %rd89, 1;
	not.pred 	%p9, %p8;
	@%p9 bra 	$L__BB1_12;
	shl.b64 	%rd90, %rd99, 2;
	add.s64 	%rd91, %rd3, %rd90;
	ld.global.u32 	%r85, [%rd91];
	add.s64 	%rd92, %rd2, %rd90;
	ld.global.u32 	%r86, [%rd92];
	add.s32 	%r87, %r86, %r85;
	add.s64 	%rd93, %rd1, %rd90;
	st.global.u32 	[%rd93], %r87;
$L__BB1_12:
	ret;

}
	// .globl	_Z15matrixMulKernelIfEvPT_PKS0_S3_m
.visible .entry _Z15matrixMulKernelIfEvPT_PKS0_S3_m(
	.param .u64 .ptr .align 1 _Z15matrixMulKernelIfEvPT_PKS0_S3_m_param_0,
	.param .u64 .ptr .align 1 _Z15matrixMulKernelIfEvPT_PKS0_S3_m_param_1,
	.param .u64 .ptr .align 1 _Z15matrixMulKernelIfEvPT_PKS0_S3_m_param_2,
	.param .u64 _Z15matrixMulKernelIfEvPT_PKS0_S3_m_param_3
)
{
	.reg .pred 	%p<11>;
	.reg .b32 	%f<61>;
	.reg .b64 	%rd<101>;

	ld.param.u64 	%rd31, [_Z15matrixMulKernelIfEvPT_PKS0_S3_m_param_0];
	ld.param.u64 	%rd29, [_Z15matrixMulKernelIfEvPT_PKS0_S3_m_param_1];
	ld.param.u64 	%rd32, [_Z15matrixMulKernelIfEvPT_PKS0_S3_m_param_2];
	ld.param.u64 	%rd30, [_Z15matrixMulKernelIfEvPT_PKS0_S3_m_param_3];
	cvta.to.global.u64 	%rd1, %rd31;
	cvta.to.global.u64 	%rd2, %rd32;
	setp.eq.s64 	%p1, %rd30, 0;
	@%p1 bra 	$L__BB2_16;
	and.b64  	%rd3, %rd30, 7;
	and.b64  	%rd4, %rd30, 3;
	and.b64  	%rd5, %rd30, -8;
	and.b64  	%rd6, %rd30, 1;
	shl.b64 	%rd7, %rd30, 2;
	cvta.to.global.u64 	%rd8, %rd29;
	mov.b64 	%rd93, 0;
$L__BB2_2:
	mul.lo.s64 	%rd10, %rd93, %rd30;
	mov.b64 	%rd94, 0;
$L__BB2_3:
	setp.lt.u64 	%p2, %rd30, 8;
	add.s64 	%rd36, %rd94, %rd10;
	shl.b64 	%rd37, %rd36, 2;
	add.s64 	%rd12, %rd8, %rd37;
	mul.lo.s64 	%rd13, %rd94, %rd30;
	mov.b64 	%rd99, 0;
	@%p2 bra 	$L__BB2_6;
	mad.lo.s64 	%rd38, %rd7, %rd93, %rd1;
	add.s64 	%rd96, %rd38, 16;
	mad.lo.s64 	%rd39, %rd7, %rd94, %rd2;
	add.s64 	%rd95, %rd39, 16;
	mov.u64 	%rd97, %rd5;
$L__BB2_5:
	.pragma "nounroll";
	ld.global.f32 	%f1, [%rd12];
	ld.global.f32 	%f2, [%rd95+-16];
	ld.global.f32 	%f3, [%rd96+-16];
	fma.rn.f32 	%f4, %f1, %f2, %f3;
	st.global.f32 	[%rd96+-16], %f4;
	ld.global.f32 	%f5, [%rd12];
	ld.global.f32 	%f6, [%rd95+-12];
	ld.global.f32 	%f7, [%rd96+-12];
	fma.rn.f32 	%f8, %f5, %f6, %f7;
	st.global.f32 	[%rd96+-12], %f8;
	ld.global.f32 	%f9, [%rd12];
	ld.global.f32 	%f10, [%rd95+-8];
	ld.global.f32 	%f11, [%rd96+-8];
	fma.rn.f32 	%f12, %f9, %f10, %f11;
	st.global.f32 	[%rd96+-8], %f12;
	ld.global.f32 	%f13, [%rd12];
	ld.global.f32 	%f14, [%rd95+-4];
	ld.global.f32 	%f15, [%rd96+-4];
	fma.rn.f32 	%f16, %f13, %f14, %f15;
	st.global.f32 	[%rd96+-4], %f16;
	ld.global.f32 	%f17, [%rd12];
	ld.global.f32 	%f18, [%rd95];
	ld.global.f32 	%f19, [%rd96];
	fma.rn.f32 	%f20, %f17, %f18, %f19;
	st.global.f32 	[%rd96], %f20;
	ld.global.f32 	%f21, [%rd12];
	ld.global.f32 	%f22, [%rd95+4];
	ld.global.f32 	%f23, [%rd96+4];
	fma.rn.f32 	%f24, %f21, %f22, %f23;
	st.global.f32 	[%rd96+4], %f24;
	ld.global.f32 	%f25, [%rd12];
	ld.global.f32 	%f26, [%rd95+8];
	ld.global.f32 	%f27, [%rd96+8];
	fma.rn.f32 	%f28, %f25, %f26, %f27;
	st.global.f32 	[%rd96+8], %f28;
	ld.global.f32 	%f29, [%rd12];
	ld.global.f32 	%f30, [%rd95+12];
	ld.global.f32 	%f31, [%rd96+12];
	fma.rn.f32 	%f32, %f29, %f30, %f31;
	st.global.f32 	[%rd96+12], %f32;
	add.s64 	%rd97, %rd97, -8;
	add.s64 	%rd96, %rd96, 32;
	add.s64 	%rd95, %rd95, 32;
	setp.ne.s64 	%p3, %rd97, 0;
	mov.u64 	%rd99, %rd5;
	@%p3 bra 	$L__BB2_5;
$L__BB2_6:
	setp.eq.s64 	%p4, %rd3, 0;
	@%p4 bra 	$L__BB2_14;
	add.s64 	%rd40, %rd3, -1;
	setp.lt.u64 	%p5, %rd40, 3;
	@%p5 bra 	$L__BB2_9;
	ld.global.f32 	%f33, [%rd12];
	add.s64 	%rd41, %rd99, %rd13;
	shl.b64 	%rd42, %rd41, 2;
	add.s64 	%rd43, %rd2, %rd42;
	ld.global.f32 	%f34, [%rd43];
	add.s64 	%rd44, %rd99, %rd10;
	shl.b64 	%rd45, %rd44, 2;
	add.s64 	%rd46, %rd1, %rd45;
	ld.global.f32 	%f35, [%rd46];
	fma.rn.f32 	%f36, %f33, %f34, %f35;
	st.global.f32 	[%rd46], %f36;
	add.s64 	%rd47, %rd99, 1;
	and.b64  	%rd48, %rd47, 4294967295;
	ld.global.f32 	%f37, [%rd12];
	add.s64 	%rd49, %rd48, %rd13;
	shl.b64 	%rd50, %rd49, 2;
	add.s64 	%rd51, %rd2, %rd50;
	ld.global.f32 	%f38, [%rd51];
	add.s64 	%rd52, %rd48, %rd10;
	shl.b64 	%rd53, %rd52, 2;
	add.s64 	%rd54, %rd1, %rd53;
	ld.global.f32 	%f39, [%rd54];
	fma.rn.f32 	%f40, %f37, %f38, %f39;
	st.global.f32 	[%rd54], %f40;
	add.s64 	%rd55, %rd99, 2;
	and.b64  	%rd56, %rd55, 4294967295;
	ld.global.f32 	%f41, [%rd12];
	add.s64 	%rd57, %rd56, %rd13;
	shl.b64 	%rd58, %rd57, 2;
	add.s64 	%rd59, %rd2, %rd58;
	ld.global.f32 	%f42, [%rd59];
	add.s64 	%rd60, %rd56, %rd10;
	shl.b64 	%rd61, %rd60, 2;
	add.s64 	%rd62, %rd1, %rd61;
	ld.global.f32 	%f43, [%rd62];
	fma.rn.f32 	%f44, %f41, %f42, %f43;
	st.global.f32 	[%rd62], %f44;
	add.s64 	%rd63, %rd99, 3;
	and.b64  	%rd64, %rd63, 4294967295;
	ld.global.f32 	%f45, [%rd12];
	add.s64 	%rd65, %rd64, %rd13;
	shl.b64 	%rd66, %rd65, 2;
	add.s64 	%rd67, %rd2, %rd66;
	ld.global.f32 	%f46, [%rd67];
	add.s64 	%rd68, %rd64, %rd10;
	shl.b64 	%rd69, %rd68, 2;
	add.s64 	%rd70, %rd1, %rd69;
	ld.global.f32 	%f47, [%rd70];
	fma.rn.f32 	%f48, %f45, %f46, %f47;
	st.global.f32 	[%rd70], %f48;
	add.s64 	%rd71, %rd99, 4;
	and.b64  	%rd99, %rd71, 4294967295;
$L__BB2_9:
	setp.eq.s64 	%p6, %rd4, 0;
	@%p6 bra 	$L__BB2_14;
	setp.eq.s64 	%p7, %rd4, 1;
	@%p7 bra 	$L__BB2_12;
	ld.global.f32 	%f49, [%rd12];
	add.s64 	%rd72, %rd99, %rd13;
	shl.b64 	%rd73, %rd72, 2;
	add.s64 	%rd74, %rd2, %rd73;
	ld.global.f32 	%f50, [%rd74];
	add.s64 	%rd75, %rd99, %rd10;
	shl.b64 	%rd76, %rd75, 2;
	add.s64 	%rd77, %rd1, %rd76;
	ld.global.f32 	%f51, [%rd77];
	fma.rn.f32 	%f52, %f49, %f50, %f51;
	st.global.f32 	[%rd77], %f52;
	add.s64 	%rd78, %rd99, 1;
	and.b64  	%rd79, %rd78, 4294967295;
	ld.global.f32 	%f53, [%rd12];
	add.s64 	%rd80, %rd79, %rd13;
	shl.b64 	%rd81, %rd80, 2;
	add.s64 	%rd82, %rd2, %rd81;
	ld.global.f32 	%f54, [%rd82];
	add.s64 	%rd83, %rd79, %rd10;
	shl.b64 	%rd84, %rd83, 2;
	add.s64 	%rd85, %rd1, %rd84;
	ld.global.f32 	%f55, [%rd85];
	fma.rn.f32 	%f56, %f53, %f54, %f55;
	st.global.f32 	[%rd85], %f56;
	add.s64 	%rd86, %rd99, 2;
	and.b64  	%rd99, %rd86, 4294967295;
$L__BB2_12:
	setp.eq.s64 	%p8, %rd6, 0;
	@%p8 bra 	$L__BB2_14;
	ld.global.f32 	%f57, [%rd12];
	add.s64 	%rd87, %rd99, %rd13;
	shl.b64 	%rd88, %rd87, 2;
	add.s64 	%rd89, %rd2, %rd88;
	ld.global.f32 	%f58, [%rd89];
	add.s64 	%rd90, %rd99, %rd10;
	shl.b64 	%rd91, %rd90, 2;
	add.s64 	%rd92, %rd1, %rd91;
	ld.global.f32 	%f59, [%rd92];
	fma.rn.f32 	%f60, %f57, %f58, %f59;
	st.global.f32 	[%rd92], %f60;
$L__BB2_14:
	add.s64 	%rd94, %rd94, 1;
	setp.gt.u64 	%p9, %rd30, %rd94;
	@%p9 bra 	$L__BB2_3;
	add.s64 	%rd93, %rd93, 1;
	setp.gt.u64 	%p10, %rd30, %rd93;
	@%p10 bra 	$L__BB2_2;
$L__BB2_16:
	ret;

}
	// .globl	_Z15matrixAddKernelIfEvPT_PKS0_S3_m
.visible .entry _Z15matrixAddKernelIfEvPT_PKS0_S3_m(
	.param .u64 .ptr .align 1 _Z15matrixAddKernelIfEvPT_PKS0_S3_m_param_0,
	.param .u64 .ptr .align 1 _Z15matrixAddKernelIfEvPT_PKS0_S3_m_param_1,
	.param .u64 .ptr .align 1 _Z15matrixAddKernelIfEvPT_PKS0_S3_m_param_2,
	.param .u64 _Z15matrixAddKernelIfEvPT_PKS0_S3_m_param_3
)
{
	.reg .pred 	%p<10>;
	.reg .b32 	%f<88>;
	.reg .b64 	%rd<101>;

	ld.param.u64 	%rd24, [_Z15matrixAddKernelIfEvPT_PKS0_S3_m_param_0];
	ld.param.u64 	%rd25, [_Z15matrixAddKernelIfEvPT_PKS0_S3_m_param_1];
	ld.param.u64 	%rd26, [_Z15matrixAddKernelIfEvPT_PKS0_S3_m_param_2];
	ld.param.u64 	%rd27, [_Z15matrixAddKernelIfEvPT_PKS0_S3_m_param_3];
	cvta.to.global.u64 	%rd1, %rd24;
	cvta.to.global.u64 	%rd2, %rd26;
	cvta.to.global.u64 	%rd3, %rd25;
	mul.lo.s64 	%rd4, %rd27, %rd27;
	setp.eq.s64 	%p1, %rd4, 0;
	@%p1 bra 	$L__BB3_12;
	and.b64  	%rd5, %rd4, 13;
	setp.lt.u64 	%p2, %rd4, 16;
	mov.b64 	%rd99, 0;
	@%p2 bra 	$L__BB3_4;
	and.b64  	%rd99, %rd4, -16;
	add.s64 	%rd96, %rd1, 32;
	add.s64 	%rd95, %rd2, 32;
	add.s64 	%rd94, %rd3, 32;
	mov.u64 	%rd97, %rd99;
$L__BB3_3:
	.pragma "nounroll";
	ld.global.f32 	%f1, [%rd94+-32];
	ld.global.f32 	%f2, [%rd95+-32];
	add.f32 	%f3, %f1, %f2;
	st.global.f32 	[%rd96+-32], %f3;
	ld.global.f32 	%f4, [%rd94+-28];
	ld.global.f32 	%f5, [%rd95+-28];
	add.f32 	%f6, %f4, %f5;
	st.global.f32 	[%rd96+-28], %f6;
	ld.global.f32 	%f7, [%rd94+-24];
	ld.global.f32 	%f8, [%rd95+-24];
	add.f32 	%f9, %f7, %f8;
	st.global.f32 	[%rd96+-24], %f9;
	ld.global.f32 	%f10, [%rd94+-20];
	ld.global.f32 	%f11, [%rd95+-20];
	add.f32 	%f12, %f10, %f11;
	st.global.f32 	[%rd96+-20], %f12;
	ld.global.f32 	%f13, [%rd94+-16];
	ld.global.f32 	%f14, [%rd95+-16];
	add.f32 	%f15, %f13, %f14;
	st.global.f32 	[%rd96+-16], %f15;
	ld.global.f32 	%f16, [%rd94+-12];
	ld.global.f32 	%f17, [%rd95+-12];
	add.f32 	%f18, %f16, %f17;
	st.global.f32 	[%rd96+-12], %f18;
	ld.global.f32 	%f19, [%rd94+-8];
	ld.global.f32 	%f20, [%rd95+-8];
	add.f32 	%f21, %f19, %f20;
	st.global.f32 	[%rd96+-8], %f21;
	ld.global.f32 	%f22, [%rd94+-4];
	ld.global.f32 	%f23, [%rd95+-4];
	add.f32 	%f24, %f22, %f23;
	st.global.f32 	[%rd96+-4], %f24;
	ld.global.f32 	%f25, [%rd94];
	ld.global.f32 	%f26, [%rd95];
	add.f32 	%f27, %f25, %f26;
	st.global.f32 	[%rd96], %f27;
	ld.global.f32 	%f28, [%rd94+4];
	ld.global.f32 	%f29, [%rd95+4];
	add.f32 	%f30, %f28, %f29;
	st.global.f32 	[%rd96+4], %f30;
	ld.global.f32 	%f31, [%rd94+8];
	ld.global.f32 	%f32, [%rd95+8];
	add.f32 	%f33, %f31, %f32;
	st.global.f32 	[%rd96+8], %f33;
	ld.global.f32 	%f34, [%rd94+12];
	ld.global.f32 	%f35, [%rd95+12];
	add.f32 	%f36, %f34, %f35;
	st.global.f32 	[%rd96+12], %f36;
	ld.global.f32 	%f37, [%rd94+16];
	ld.global.f32 	%f38, [%rd95+16];
	add.f32 	%f39, %f37, %f38;
	st.global.f32 	[%rd96+16], %f39;
	ld.global.f32 	%f40, [%rd94+20];
	ld.global.f32 	%f41, [%rd95+20];
	add.f32 	%f42, %f40, %f41;
	st.global.f32 	[%rd96+20], %f42;
	ld.global.f32 	%f43, [%rd94+24];
	ld.global.f32 	%f44, [%rd95+24];
	add.f32 	%f45, %f43, %f44;
	st.global.f32 	[%rd96+24], %f45;
	ld.global.f32 	%f46, [%rd94+28];
	ld.global.f32 	%f47, [%rd95+28];
	add.f32 	%f48, %f46, %f47;
	st.global.f32 	[%rd96+28], %f48;
	add.s64 	%rd97, %rd97, -16;
	add.s64 	%rd96, %rd96, 64;
	add.s64 	%rd95, %rd95, 64;
	add.s64 	%rd94, %rd94, 64;
	setp.ne.s64 	%p3, %rd97, 0;
	@%p3 bra 	$L__BB3_3;
$L__BB3_4:
	setp.eq.s64 	%p4, %rd5, 0;
	@%p4 bra 	$L__BB3_12;
	and.b64  	%rd19, %rd4, 5;
	setp.lt.u64 	%p5, %rd5, 8;
	@%p5 bra 	$L__BB3_7;
	shl.b64 	%rd29, %rd99, 2;
	add.s64 	%rd30, %rd3, %rd29;
	ld.global.f32 	%f49, [%rd30];
	add.s64 	%rd31, %rd2, %rd29;
	ld.global.f32 	%f50, [%rd31];
	add.f32 	%f51, %f49, %f50;
	add.s64 	%rd32, %rd1, %rd29;
	st.global.f32 	[%rd32], %f51;
	add.s64 	%rd33, %rd29, 4;
	and.b64  	%rd34, %rd33, 17179869180;
	add.s64 	%rd35, %rd3, %rd34;
	ld.global.f32 	%f52, [%rd35];
	add.s64 	%rd36, %rd2, %rd34;
	ld.global.f32 	%f53, [%rd36];
	add.f32 	%f54, %f52, %f53;
	add.s64 	%rd37, %rd1, %rd34;
	st.global.f32 	[%rd37], %f54;
	add.s64 	%rd38, %rd29, 8;
	and.b64  	%rd39, %rd38, 17179869180;
	add.s64 	%rd40, %rd3, %rd39;
	ld.global.f32 	%f55, [%rd40];
	add.s64 	%rd41, %rd2, %rd39;
	ld.global.f32 	%f56, [%rd41];
	add.f32 	%f57, %f55, %f56;
	add.s64 	%rd42, %rd1, %rd39;
	st.global.f32 	[%rd42], %f57;
	add.s64 	%rd43, %rd29, 12;
	and.b64  	%rd44, %rd43, 17179869180;
	add.s64 	%rd45, %rd3, %rd44;
	ld.global.f32 	%f58, [%rd45];
	add.s64 	%rd46, %rd2, %rd44;
	ld.global.f32 	%f59, [%rd46];
	add.f32 	%f60, %f58, %f59;
	add.s64 	%rd47, %rd1, %rd44;
	st.global.f32 	[%rd47], %f60;
	add.s64 	%rd48, %rd29, 16;
	and.b64  	%rd49, %rd48, 17179869180;
	add.s64 	%rd50, %rd3, %rd49;
	ld.global.f32 	%f61, [%rd50];
	add.s64 	%rd51, %rd2, %rd49;
	ld.global.f32 	%f62, [%rd51];
	add.f32 	%f63, %f61, %f62;
	add.s64 	%rd52, %rd1, %rd49;
	st.global.f32 	[%rd52], %f63;
	add.s64 	%rd53, %rd29, 20;
	and.b64  	%rd54, %rd53, 17179869180;
	add.s64 	%rd55, %rd3, %rd54;
	ld.global.f32 	%f64, [%rd55];
	add.s64 	%rd56, %rd2, %rd54;
	ld.global.f32 	%f65, [%rd56];
	add.f32 	%f66, %f64, %f65;
	add.s64 	%rd57, %rd1, %rd54;
	st.global.f32 	[%rd57], %f66;
	add.s64 	%rd58, %rd29, 24;
	and.b64  	%rd59, %rd58, 17179869180;
	add.s64 	%rd60, %rd3, %rd59;
	ld.global.f32 	%f67, [%rd60];
	add.s64 	%rd61, %rd2, %rd59;
	ld.global.f32 	%f68, [%rd61];
	add.f32 	%f69, %f67, %f68;
	add.s64 	%rd62, %rd1, %rd59;
	st.global.f32 	[%rd62], %f69;
	add.s64 	%rd63, %rd29, 28;
	and.b64  	%rd64, %rd63, 17179869180;
	add.s64 	%rd65, %rd3, %rd64;
	ld.global.f32 	%f70, [%rd65];
	add.s64 	%rd66, %rd2, %rd64;
	ld.global.f32 	%f71, [%rd66];
	add.f32 	%f72, %f70, %f71;
	add.s64 	%rd67, %rd1, %rd64;
	st.global.f32 	[%rd67], %f72;
	add.s64 	%rd68, %rd99, 8;
	and.b64  	%rd99, %rd68, 4294967295;
$L__BB3_7:
	setp.eq.s64 	%p6, %rd19, 0;
	@%p6 bra 	$L__BB3_12;
	setp.lt.u64 	%p7, %rd19, 4;
	@%p7 bra 	$L__BB3_10;
	shl.b64 	%rd69, %rd99, 2;
	add.s64 	%rd70, %rd3, %rd69;
	ld.global.f32 	%f73, [%rd70];
	add.s64 	%rd71, %rd2, %rd69;
	ld.global.f32 	%f74, [%rd71];
	add.f32 	%f75, %f73, %f74;
	add.s64 	%rd72, %rd1, %rd69;
	st.global.f32 	[%rd72], %f75;
	add.s64 	%rd73, %rd69, 4;
	and.b64  	%rd74, %rd73, 17179869180;
	add.s64 	%rd75, %rd3, %rd74;
	ld.global.f32 	%f76, [%rd75];
	add.s64 	%rd76, %rd2, %rd74;
	ld.global.f32 	%f77, [%rd76];
	add.f32 	%f78, %f76, %f77;
	add.s64 	%rd77, %rd1, %rd74;
	st.global.f32 	[%rd77], %f78;
	add.s64 	%rd78, %rd69, 8;
	and.b64  	%rd79, %rd78, 17179869180;
	add.s64 	%rd80, %rd3, %rd79;
	ld.global.f32 	%f79, [%rd80];
	add.s64 	%rd81, %rd2, %rd79;
	ld.global.f32 	%f80, [%rd81];
	add.f32 	%f81, %f79, %f80;
	add.s64 	%rd82, %rd1, %rd79;
	st.global.f32 	[%rd82], %f81;
	add.s64 	%rd83, %rd69, 12;
	and.b64  	%rd84, %rd83, 17179869180;
	add.s64 	%rd85, %rd3, %rd84;
	ld.global.f32 	%f82, [%rd85];
	add.s64 	%rd86, %rd2, %rd84;
	ld.global.f32 	%f83, [%rd86];
	add.f32 	%f84, %f82, %f83;
	add.s64 	%rd87, %rd1, %rd84;
	st.global.f32 	[%rd87], %f84;
	add.s64 	%rd88, %rd99, 4;
	and.b64  	%rd99, %rd88, 4294967295;
$L__BB3_10:
	and.b64  	%rd89, %rd4, 1;
	setp.eq.b64 	%p8, %rd89, 1;
	not.pred 	%p9, %p8;
	@%p9 bra 	$L__BB3_12;
	shl.b64 	%rd90, %rd99, 2;
	add.s64 	%rd91, %rd3, %rd90;
	ld.global.f32 	%f85, [%rd91];
	add.s64 	%rd92, %rd2, %rd90;
	ld.global.f32 	%f86, [%rd92];
	add.f32 	%f87, %f85, %f86;
	add.s64 	%rd93, %rd1, %rd90;
	st.global.f32 	[%rd93], %f87;
$L__BB3_12:
	ret;

}
	// .globl	_ZN3cub18CUB_300001_SM_10006detail11EmptyKernelIvEEvv
.visible .entry _ZN3cub18CUB_300001_SM_10006detail11EmptyKernelIvEEvv()
{


	ret;

}
	// .globl	_ZN3cub18CUB_300001_SM_10006detail8for_each13static_kernelINS2_12policy_hub_t12policy_500_tEmN6thrust24THRUST_300001_SM_1000_NS8cuda_cub20__uninitialized_fill7functorINS7_10device_ptrIiEEiEEEEvT0_T1_
.visible .entry _ZN3cub18CUB_300001_SM_10006detail8for_each13static_kernelINS2_12policy_hub_t12policy_500_tEmN6thrust24THRUST_300001_SM_1000_NS8cuda_cub20__uninitialized_fill7functorINS7_10device_ptrIiEEiEEEEvT0_T1_(
	.param .u64 _ZN3cub18CUB_300001_SM_10006detail8for_each13static_kernelINS2_12policy_hub_t12policy_500_tEmN6thrust24THRUST_300001_SM_1000_NS8cuda_cub20__uninitialized_fill7functorINS7_10device_ptrIiEEiEEEEvT0_T1__param_0,
	.param .align 8 .b8 _ZN3cub18CUB_300001_SM_10006detail8for_each13static_kernelINS2_12policy_hub_t12policy_500_tEmN6thrust24THRUST_300001_SM_1000_NS8cuda_cub20__uninitialized_fill7functorINS7_10device_ptrIiEEiEEEEvT0_T1__param_1[16]
)
.maxntid 256
{
	.reg .pred 	%p<4>;
	.reg .b16 	%rs<5>;
	.reg .b32 	%r<12>;
	.reg .b64 	%rd<16>;

	ld.param.u32 	%r3, [_ZN3cub18CUB_300001_SM_10006detail8for_each13static_kernelINS2_12policy_hub_t12policy_500_tEmN6thrust24THRUST_300001_SM_1000_NS8cuda_cub20__uninitialized_fill7functorINS7_10device_ptrIiEEiEEEEvT0_T1__param_1+8];
	ld.param.u64 	%rd4, [_ZN3cub18CUB_300001_SM_10006detail8for_each13static_kernelINS2_12policy_hub_t12policy_500_tEmN6thrust24THRUST_300001_SM_1000_NS8cuda_cub20__uninitialized_fill7functorINS7_10device_ptrIiEEiEEEEvT0_T1__param_1];
	ld.param.u64 	%rd5, [_ZN3cub18CUB_300001_SM_10006detail8for_each13static_kernelINS2_12policy_hub_t12policy_500_tEmN6thrust24THRUST_300001_SM_1000_NS8cuda_cub20__uninitialized_fill7functorINS7_10device_ptrIiEEiEEEEvT0_T1__param_0];
	mov.u32 	%r9, %ctaid.x;
	mul.wide.u32 	%rd1, %r9, 512;
	sub.s64 	%rd2, %rd5, %rd1;
	setp.lt.u64 	%p1, %rd2, 512;
	@%p1 bra 	$L__BB5_2;
	mov.u32 	%r11, %tid.x;
	cvta.to.global.u64 	%rd11, %rd4;
	cvt.u64.u32 	%rd12, %r11;
	add.s64 	%rd13, %rd1, %rd12;
	shl.b64 	%rd14, %rd13, 2;
	add.s64 	%rd15, %rd11, %rd14;
	st.global.u32 	[%rd15], %r3;
	st.global.u32 	[%rd15+1024], %r3;
	bra.uni 	$L__BB5_6;
$L__BB5_2:
	cvta.to.global.u64 	%rd6, %rd4;
	mov.u32 	%r2, %tid.x;
	cvt.u64.u32 	%rd7, %r2;
	setp.le.u64 	%p2, %rd2, %rd7;
	add.s64 	%rd8, %rd1, %rd7;
	shl.b64 	%rd9, %rd8, 2;
	add.s64 	%rd3, %rd6, %rd9;
	@%p2 bra 	$L__BB5_4;
	st.global.u32 	[%rd3], %r3;
$L__BB5_4:
	add.s32 	%r10, %r2, 256;
	cvt.u64.u32 	%rd10, %r10;
	setp.le.u64 	%p3, %rd2, %rd10;
	@%p3 bra 	$L__BB5_6;
	st.global.u32 	[%rd3+1024], %r3;
$L__BB5_6:
	ret;

}
	// .globl	_ZN3cub18CUB_300001_SM_10006detail8for_each13static_kernelINS2_12policy_hub_t12policy_500_tEmN6thrust24THRUST_300001_SM_1000_NS8cuda_cub20__uninitialized_fill7functorINS7_10device_ptrIfEEfEEEEvT0_T1_
.visible .entry _ZN3cub18CUB_300001_SM_10006detail8for_each13static_kernelINS2_12policy_hub_t12policy_500_tEmN6thrust24THRUST_300001_SM_1000_NS8cuda_cub20__uninitialized_fill7functorINS7_10device_ptrIfEEfEEEEvT0_T1_(
	.param .u64 _ZN3cub18CUB_300001_SM_10006detail8for_each13static_kernelINS2_12policy_hub_t12policy_500_tEmN6thrust24THRUST_300001_SM_1000_NS8cuda_cub20__uninitialized_fill7functorINS7_10device_ptrIfEEfEEEEvT0_T1__param_0,
	.param .align 8 .b8 _ZN3cub18CUB_300001_SM_10006detail8for_each13static_kernelINS2_12policy_hub_t12policy_500_tEmN6thrust24THRUST_300001_SM_1000_NS8cuda_cub20__uninitialized_fill7functorINS7_10device_ptrIfEEfEEEEvT0_T1__param_1[16]
)
.maxntid 256
{
	.reg .pred 	%p<4>;
	.reg .b16 	%rs<5>;
	.reg .b32 	%r<10>;
	.reg .b32 	%f<3>;
	.reg .b64 	%rd<16>;

	ld.param.f32 	%f2, [_ZN3cub18CUB_300001_SM_10006detail8for_each13static_kernelINS2_12policy_hub_t12policy_500_tEmN6thrust24THRUST_300001_SM_1000_NS8cuda_cub20__uninitialized_fill7functorINS7_10device_ptrIfEEfEEEEvT0_T1__param_1+8];
	ld.param.u64 	%rd4, [_ZN3cub18CUB_300001_SM_10006detail8for_each13static_kernelINS2_12policy_hub_t12policy_500_tEmN6thrust24THRUST_300001_SM_1000_NS8cuda_cub20__uninitialized_fill7functorINS7_10device_ptrIfEEfEEEEvT0_T1__param_1];
	ld.param.u64 	%rd5, [_ZN3cub18CUB_300001_SM_10006detail8for_each13static_kernelINS2_12policy_hub_t12policy_500_tEmN6thrust24THRUST_300001_SM_1000_NS8cuda_cub20__uninitialized_fill7functorINS7_10device_ptrIfEEfEEEEvT0_T1__param_0];
	mov.u32 	%r7, %ctaid.x;
	mul.wide.u32 	%rd1, %r7, 512;
	sub.s64 	%rd2, %rd5, %rd1;
	setp.lt.u64 	%p1, %rd2, 512;
	@%p1 bra 	$L__BB6_2;
	mov.u32 	%r9, %tid.x;
	cvta.to.global.u64 	%rd11, %rd4;
	cvt.u64.u32 	%rd12, %r9;
	add.s64 	%rd13, %rd1, %rd12;
	shl.b64 	%rd14, %rd13, 2;
	add.s64 	%rd15, %rd11, %rd14;
	st.global.f32 	[%rd15], %f2;
	st.global.f32 	[%rd15+1024], %f2;
	bra.uni 	$L__BB6_6;
$L__BB6_2:
	cvta.to.global.u64 	%rd6, %rd4;
	mov.u32 	%r1, %tid.x;
	cvt.u64.u32 	%rd7, %r1;
	setp.le.u64 	%p2, %rd2, %rd7;
	add.s64 	%rd8, %rd1, %rd7;
	shl.b64 	%rd9, %rd8, 2;
	add.s64 	%rd3, %rd6, %rd9;
	@%p2 bra 	$L__BB6_4;
	st.global.f32 	[%rd3], %f2;
$L__BB6_4:
	add.s32 	%r8, %r1, 256;
	cvt.u64.u32 	%rd10, %r8;
	setp.le.u64 	%p3, %rd2, %rd10;
	@%p3 bra 	$L__BB6_6;
	st.global.f32 	[%rd3+1024], %f2;
$L__BB6_6:
	ret;

}


// ===== COMPILED SASS (sm_100) =====

	.target	sm_100

	.elftype	@"ET_EXEC"


//--------------------- .note.nv.tkinfo           --------------------------
	.section	.note.nv.tkinfo,"",@"SHT_NOTE"
	.sectionflags	@"SHF_NOTE_NV_TKINFO"
	.tkinfo
        /*0018*/ 	.word	0x00000002
        /*0030*/ 	.string	""
        /*0030*/ 	.string	"ptxas"
        /*0030*/ 	.string	"Cuda compilation tools, release 13.0, V13.0.88"
        /*0030*/ 	.string	"Build cuda_13.0.r13.0/compiler.36424714_0"
        /*0030*/ 	.string	"-arch sm_100 -m 64 "



//--------------------- .note.nv.cuinfo           --------------------------
	.section	.note.nv.cuinfo,"",@"SHT_NOTE"
	.sectionflags	@"SHF_NOTE_NV_CUINFO"
        /*0018*/ 	.short	0x0002
        /*001a*/ 	.short	0x0064
        /*001c*/ 	.short	0x0082
	.zero		2


//--------------------- .nv.info                  --------------------------
	.section	.nv.info,"",@"SHT_CUDA_INFO"
	.align	4


	//----- nvinfo : EIATTR_REGCOUNT
	.align		4
        /*0000*/ 	.byte	0x04, 0x2f
        /*0002*/ 	.short	(.L_44 - .L_43)
	.align		4
.L_43:
        /*0004*/ 	.word	index@(_Z15matrixMulKernelIiEvPT_PKS0_S3_m)
        /*0008*/ 	.word	0x00000010


	//----- nvinfo : EIATTR_FRAME_SIZE
	.align		4
.L_44:
        /*000c*/ 	.byte	0x04, 0x11
        /*000e*/ 	.short	(.L_46 - .L_45)
	.align		4
.L_45:
        /*0010*/ 	.word	index@(_Z15matrixMulKernelIiEvPT_PKS0_S3_m)
        /*0014*/ 	.word	0x00000000


	//----- nvinfo : EIATTR_REGCOUNT
	.align		4
.L_46:
        /*0018*/ 	.byte	0x04, 0x2f
        /*001a*/ 	.short	(.L_48 - .L_47)
	.align		4
.L_47:
        /*001c*/ 	.word	index@(_Z15matrixAddKernelIiEvPT_PKS0_S3_m)
        /*0020*/ 	.word	0x0000001a


	//----- nvinfo : EIATTR_FRAME_SIZE
	.align		4
.L_48:
        /*0024*/ 	.byte	0x04, 0x11
        /*0026*/ 	.short	(.L_50 - .L_49)
	.align		4
.L_49:
        /*0028*/ 	.word	index@(_Z15matrixAddKernelIiEvPT_PKS0_S3_m)
        /*002c*/ 	.word	0x00000000


	//----- nvinfo : EIATTR_REGCOUNT
	.align		4
.L_50:
        /*0030*/ 	.byte	0x04, 0x2f
        /*0032*/ 	.short	(.L_52 - .L_51)
	.align		4
.L_51:
        /*0034*/ 	.word	index@(_Z15matrixMulKernelIfEvPT_PKS0_S3_m)
        /*0038*/ 	.word	0x00000012


	//----- nvinfo : EIATTR_FRAME_SIZE
	.align		4
.L_52:
        /*003c*/ 	.byte	0x04, 0x11
        /*003e*/ 	.short	(.L_54 - .L_53)
	.align		4
.L_53:
        /*0040*/ 	.word	index@(_Z15matrixMulKernelIfEvPT_PKS0_S3_m)
        /*0044*/ 	.word	0x00000000


	//----- nvinfo : EIATTR_REGCOUNT
	.align		4
.L_54:
        /*0048*/ 	.byte	0x04, 0x2f
        /*004a*/ 	.short	(.L_56 - .L_55)
	.align		4
.L_55:
        /*004c*/ 	.word	index@(_Z15matrixAddKernelIfEvPT_PKS0_S3_m)
        /*0050*/ 	.word	0x0000001a


	//----- nvinfo : EIATTR_FRAME_SIZE
	.align		4
.L_56:
        /*0054*/ 	.byte	0x04, 0x11
        /*0056*/ 	.short	(.L_58 - .L_57)
	.align		4
.L_57:
        /*0058*/ 	.word	index@(_Z15matrixAddKernelIfEvPT_PKS0_S3_m)
        /*005c*/ 	.word	0x00000000


	//----- nvinfo : EIATTR_REGCOUNT
	.align		4
.L_58:
        /*0060*/ 	.byte	0x04, 0x2f
        /*0062*/ 	.short	(.L_60 - .L_59)
	.align		4
.L_59:
        /*0064*/ 	.word	index@(_ZN3cub18CUB_300001_SM_10006detail11EmptyKernelIvEEvv)
        /*0068*/ 	.word	0x00000004


	//----- nvinfo : EIATTR_FRAME_SIZE
	.align		4
.L_60:
        /*006c*/ 	.byte	0x04, 0x11
        /*006e*/ 	.short	(.L_62 - .L_61)
	.align		4
.L_61:
        /*0070*/ 	.word	index@(_ZN3cub18CUB_300001_SM_10006detail11EmptyKernelIvEEvv)
        /*0074*/ 	.word	0x00000000


	//----- nvinfo : EIATTR_REGCOUNT
	.align		4
.L_62:
        /*0078*/ 	.byte	0x04, 0x2f
        /*007a*/ 	.short	(.L_64 - .L_63)
	.align		4
.L_63:
        /*007c*/ 	.word	index@(_ZN3cub18CUB_300001_SM_10006detail8for_each13static_kernelINS2_12policy_hub_t12policy_500_tEmN6thrust24THRUST_300001_SM_1000_NS8cuda_cub20__uninitialized_fill7functorINS7_10device_ptrIiEEiEEEEvT0_T1_)
        /*0080*/ 	.word	0x00000008


	//----- nvinfo : EIATTR_FRAME_SIZE
	.align		4
.L_64:
        /*0084*/ 	.byte	0x04, 0x11
        /*0086*/ 	.short	(.L_66 - .L_65)
	.align		4
.L_65:
        /*0088*/ 	.word	index@(_ZN3cub18CUB_300001_SM_10006detail8for_each13static_kernelINS2_12policy_hub_t12policy_500_tEmN6thrust24THRUST_300001_SM_1000_NS8cuda_cub20__uninitialized_fill7functorINS7_10device_ptrIiEEiEEEEvT0_T1_)
        /*008c*/ 	.word	0x00000000


	//----- nvinfo : EIATTR_REGCOUNT
	.align		4
.L_66:
        /*0090*/ 	.byte	0x04, 0x2f
        /*0092*/ 	.short	(.L_68 - .L_67)
	.align		4
.L_67:
        /*0094*/ 	.word	index@(_ZN3cub18CUB_300001_SM_10006detail8for_each13static_kernelINS2_12policy_hub_t12policy_500_tEmN6thrust24THRUST_300001_SM_1000_NS8cuda_cub20__uninitialized_fill7functorINS7_10device_ptrIfEEfEEEEvT0_T1_)
        /*0098*/ 	.word	0x00000008


	//----- nvinfo : EIATTR_FRAME_SIZE
	.align		4
.L_68:
        /*009c*/ 	.byte	0x04, 0x11
        /*009e*/ 	.short	(.L_70 - .L_69)
	.align		4
.L_69:
        /*00a0*/ 	.word	index@(_ZN3cub18CUB_300001_SM_10006detail8for_each13static_kernelINS2_12policy_hub_t12policy_500_tEmN6thrust24THRUST_300001_SM_1000_NS8cuda_cub20__uninitialized_fill7functorINS7_10device_ptrIfEEfEEEEvT0_T1_)
        /*00a4*/ 	.word	0x00000000


	//----- nvinfo : EIATTR_MIN_STACK_SIZE
	.align		4
.L_70:
        /*00a8*/ 	.byte	0x04, 0x12
        /*00aa*/ 	.short	(.L_72 - .L_71)
	.align		4
.L_71:
        /*00ac*/ 	.word	index@(_ZN3cub18CUB_300001_SM_10006detail8for_each13static_kernelINS2_12policy_hub_t12policy_500_tEmN6thrust24THRUST_300001_SM_1000_NS8cuda_cub20__uninitialized_fill7functorINS7_10device_ptrIfEEfEEEEvT0_T1_)
        /*00b0*/ 	.word	0x00000000


	//----- nvinfo : EIATTR_MIN_STACK_SIZE
	.align		4
.L_72:
        /*00b4*/ 	.byte	0x04, 0x12
        /*00b6*/ 	.short	(.L_74 - .L_73)
	.align		4
.L_73:
        /*00b8*/ 	.word	index@(_ZN3cub18CUB_300001_SM_10006detail8for_each13static_kernelINS2_12policy_hub_t12policy_500_tEmN6thrust24THRUST_300001_SM_1000_NS8cuda_cub20__uninitialized_fill7functorINS7_10device_ptrIiEEiEEEEvT0_T1_)
        /*00bc*/ 	.word	0x00000000


	//----- nvinfo : EIATTR_MIN_STACK_SIZE
	.align		4
.L_74:
        /*00c0*/ 	.byte	0x04, 0x12
        /*00c2*/ 	.short	(.L_76 - .L_75)
	.align		4
.L_75:
        /*00c4*/ 	.word	index@(_ZN3cub18CUB_300001_SM_10006detail11EmptyKernelIvEEvv)
        /*00c8*/ 	.word	0x00000000


	//----- nvinfo : EIATTR_MIN_STACK_SIZE
	.align		4
.L_76:
        /*00cc*/ 	.byte	0x04, 0x12
        /*00ce*/ 	.short	(.L_78 - .L_77)
	.align		4
.L_77:
        /*00d0*/ 	.word	index@(_Z15matrixAddKernelIfEvPT_PKS0_S3_m)
        /*00d4*/ 	.word	0x00000000


	//----- nvinfo : EIATTR_MIN_STACK_SIZE
	.align		4
.L_78:
        /*00d8*/ 	.byte	0x04, 0x12
        /*00da*/ 	.short	(.L_80 - .L_79)
	.align		4
.L_79:
        /*00dc*/ 	.word	index@(_Z15matrixMulKernelIfEvPT_PKS0_S3_m)
        /*00e0*/ 	.word	0x00000000


	//----- nvinfo : EIATTR_MIN_STACK_SIZE
	.align		4
.L_80:
        /*00e4*/ 	.byte	0x04, 0x12
        /*00e6*/ 	.short	(.L_82 - .L_81)
	.align		4
.L_81:
        /*00e8*/ 	.word	index@(_Z15matrixAddKernelIiEvPT_PKS0_S3_m)
        /*00ec*/ 	.word	0x00000000


	//----- nvinfo : EIATTR_MIN_STACK_SIZE
	.align		4
.L_82:
        /*00f0*/ 	.byte	0x04, 0x12
        /*00f2*/ 	.short	(.L_84 - .L_83)
	.align		4
.L_83:
        /*00f4*/ 	.word	index@(_Z15matrixMulKernelIiEvPT_PKS0_S3_m)
        /*00f8*/ 	.word	0x00000000
.L_84:


//--------------------- .nv.compat                --------------------------
	.section	.nv.compat,"",@"SHT_CUDA_COMPAT_INFO"
	.align	4
        /*0000*/ 	.byte	0x02, 0x09, 0x00, 0x00, 0x02, 0x02, 0x01, 0x00, 0x02, 0x05, 0x05, 0x00, 0x03, 0x07, 0x01, 0x01
        /*0010*/ 	.byte	0x02, 0x03, 0x00, 0x00, 0x02, 0x06, 0x01, 0x00, 0x04, 0x0b, 0x08, 0x00, 0x09, 0x00, 0x00, 0x00
        /*0020*/ 	.byte	0x00, 0x00, 0x00, 0x00


//--------------------- .nv.info._ZN3cub18CUB_300001_SM_10006detail8for_each13static_kernelINS2_12policy_hub_t12policy_500_tEmN6thrust24THRUST_300001_SM_1000_NS8cuda_cub20__uninitialized_fill7functorINS7_10device_ptrIfEEfEEEEvT0_T1_ --------------------------
	.section	.nv.info._ZN3cub18CUB_300001_SM_10006detail8for_each13static_kernelINS2_12policy_hub_t12policy_500_tEmN6thrust24THRUST_300001_SM_1000_NS8cuda_cub20__uninitialized_fill7functorINS7_10device_ptrIfEEfEEEEvT0_T1_,"",@"SHT_CUDA_INFO"
	.sectionflags	@""
	.align	4


	//----- nvinfo : EIATTR_CUDA_API_VERSION
	.align		4
        /*0000*/ 	.byte	0x04, 0x37
        /*0002*/ 	.short	(.L_86 - .L_85)
.L_85:
        /*0004*/ 	.word	0x00000082


	//----- nvinfo : EIATTR_KPARAM_INFO
	.align		4
.L_86:
        /*0008*/ 	.byte	0x04, 0x17
        /*000a*/ 	.short	(.L_88 - .L_87)
.L_87:
        /*000c*/ 	.word	0x00000000
        /*0010*/ 	.short	0x0001
        /*0012*/ 	.short	0x0008
        /*0014*/ 	.byte	0x00, 0xf0, 0x41, 0x00


	//----- nvinfo : EIATTR_KPARAM_INFO
	.align		4
.L_88:
        /*0018*/ 	.byte	0x04, 0x17
        /*001a*/ 	.short	(.L_90 - .L_89)
.L_89:
        /*001c*/ 	.word	0x00000000
        /*0020*/ 	.short	0x0000
        /*0022*/ 	.short	0x0000
        /*0024*/ 	.byte	0x00, 0xf0, 0x21, 0x00


	//----- nvinfo : EIATTR_SPARSE_MMA_MASK
	.align		4
.L_90:
        /*0028*/ 	.byte	0x03, 0x50
        /*002a*/ 	.short	0x0000


	//----- nvinfo : EIATTR_MAXREG_COUNT
	.align		4
        /*002c*/ 	.byte	0x03, 0x1b
        /*002e*/ 	.short	0x00ff


	//----- nvinfo : EIATTR_MERCURY_ISA_VERSION
	.align		4
        /*0030*/ 	.byte	0x03, 0x5f
        /*0032*/ 	.short	0x0101


	//----- nvinfo : EIATTR_VRC_CTA_INIT_COUNT
	.align		4
        /*0034*/ 	.byte	0x02, 0x4a
	.zero		1
	.zero		1


	//----- nvinfo : EIATTR_EXIT_INSTR_OFFSETS
	.align		4
        /*0038*/ 	.byte	0x04, 0x1c
        /*003a*/ 	.short	(.L_92 - .L_91)


	//   ....[0]....
.L_91:
        /*003c*/ 	.word	0x00000130


	//   ....[1]....
        /*0040*/ 	.word	0x00000230


	//   ....[2]....
        /*0044*/ 	.word	0x00000260


	//----- nvinfo : EIATTR_MAX_THREADS
	.align		4
.L_92:
        /*0048*/ 	.byte	0x04, 0x05
        /*004a*/ 	.short	(.L_94 - .L_93)
.L_93:
        /*004c*/ 	.word	0x00000100
        /*0050*/ 	.word	0x00000001
        /*0054*/ 	.word	0x00000001


	//----- nvinfo : EIATTR_CBANK_PARAM_SIZE
	.align		4
.L_94:
        /*0058*/ 	.byte	0x03, 0x19
        /*005a*/ 	.short	0x0018


	//----- nvinfo : EIATTR_PARAM_CBANK
	.align		4
        /*005c*/ 	.byte	0x04, 0x0a
        /*005e*/ 	.short	(.L_96 - .L_95)
	.align		4
.L_95:
        /*0060*/ 	.word	index@(.nv.constant0._ZN3cub18CUB_300001_SM_10006detail8for_each13static_kernelINS2_12policy_hub_t12policy_500_tEmN6thrust24THRUST_300001_SM_1000_NS8cuda_cub20__uninitialized_fill7functorINS7_10device_ptrIfEEfEEEEvT0_T1_)
        /*0064*/ 	.short	0x0380
        /*0066*/ 	.short	0x0018


	//----- nvinfo : EIATTR_SW_WAR
	.align		4
.L_96:
        /*0068*/ 	.byte	0x04, 0x36
        /*006a*/ 	.short	(.L_98 - .L_97)
.L_97:
        /*006c*/ 	.word	0x00000008
.L_98:


//--------------------- .nv.info._ZN3cub18CUB_300001_SM_10006detail8for_each13static_kernelINS2_12policy_hub_t12policy_500_tEmN6thrust24THRUST_300001_SM_1000_NS8cuda_cub20__uninitialized_fill7functorINS7_10device_ptrIiEEiEEEEvT0_T1_ --------------------------
	.section	.nv.info._ZN3cub18CUB_300001_SM_10006detail8for_each13static_kernelINS2_12policy_hub_t12policy_500_tEmN6thrust24THRUST_300001_SM_1000_NS8cuda_cub20__uninitialized_fill7functorINS7_10device_ptrIiEEiEEEEvT0_T1_,"",@"SHT_CUDA_INFO"
	.sectionflags	@""
	.align	4


	//----- nvinfo : EIATTR_CUDA_API_VERSION
	.align		4
        /*0000*/ 	.byte	0x04, 0x37
        /*0002*/ 	.short	(.L_100 - .L_99)
.L_99:
        /*0004*/ 	.word	0x00000082


	//----- nvinfo : EIATTR_KPARAM_INFO
	.align		4
.L_100:
        /*0008*/ 	.byte	0x04, 0x17
        /*000a*/ 	.short	(.L_102 - .L_101)
.L_101:
        /*000c*/ 	.word	0x00000000
        /*0010*/ 	.short	0x0001
        /*0012*/ 	.short	0x0008
        /*0014*/ 	.byte	0x00, 0xf0, 0x41, 0x00


	//----- nvinfo : EIATTR_KPARAM_INFO
	.align		4
.L_102:
        /*0018*/ 	.byte	0x04, 0x17
        /*001a*/ 	.short	(.L_104 - .L_103)
.L_103:
        /*001c*/ 	.word	0x00000000
        /*0020*/ 	.short	0x0000
        /*0022*/ 	.short	0x0000
        /*0024*/ 	.byte	0x00, 0xf0, 0x21, 0x00


	//----- nvinfo : EIATTR_SPARSE_MMA_MASK
	.align		4
.L_104:
        /*0028*/ 	.byte	0x03, 0x50
        /*002a*/ 	.short	0x0000


	//----- nvinfo : EIATTR_MAXREG_COUNT
	.align		4
        /*002c*/ 	.byte	0x03, 0x1b
        /*002e*/ 	.short	0x00ff


	//----- nvinfo : EIATTR_MERCURY_ISA_VERSION
	.align		4
        /*0030*/ 	.byte	0x03, 0x5f
        /*0032*/ 	.short	0x0101


	//----- nvinfo : EIATTR_VRC_CTA_INIT_COUNT
	.align		4
        /*0034*/ 	.byte	0x02, 0x4a
	.zero		1
	.zero		1


	//----- nvinfo : EIATTR_EXIT_INSTR_OFFSETS
	.align		4
        /*0038*/ 	.byte	0x04, 0x1c
        /*003a*/ 	.short	(.L_106 - .L_105)


	//   ....[0]....
.L_105:
        /*003c*/ 	.word	0x00000130


	//   ....[1]....
        /*0040*/ 	.word	0x00000230


	//   ....[2]....
        /*0044*/ 	.word	0x00000260


	//----- nvinfo : EIATTR_MAX_THREADS
	.align		4
.L_106:
        /*0048*/ 	.byte	0x04, 0x05
        /*004a*/ 	.short	(.L_108 - .L_107)
.L_107:
        /*004c*/ 	.word	0x00000100
        /*0050*/ 	.word	0x00000001
        /*0054*/ 	.word	0x00000001


	//----- nvinfo : EIATTR_CBANK_PARAM_SIZE
	.align		4
.L_108:
        /*0058*/ 	.byte	0x03, 0x19
        /*005a*/ 	.short	0x0018


	//----- nvinfo : EIATTR_PARAM_CBANK
	.align		4
        /*005c*/ 	.byte	0x04, 0x0a
        /*005e*/ 	.short	(.L_110 - .L_109)
	.align		4
.L_109:
        /*0060*/ 	.word	index@(.nv.constant0._ZN3cub18CUB_300001_SM_10006detail8for_each13static_kernelINS2_12policy_hub_t12policy_500_tEmN6thrust24THRUST_300001_SM_1000_NS8cuda_cub20__uninitialized_fill7functorINS7_10device_ptrIiEEiEEEEvT0_T1_)
        /*0064*/ 	.short	0x0380
        /*0066*/ 	.short	0x0018


	//----- nvinfo : EIATTR_SW_WAR
	.align		4
.L_110:
        /*0068*/ 	.byte	0x04, 0x36
        /*006a*/ 	.short	(.L_112 - .L_111)
.L_111:
        /*006c*/ 	.word	0x00000008
.L_112:


//--------------------- .nv.info._ZN3cub18CUB_300001_SM_10006detail11EmptyKernelIvEEvv --------------------------
	.section	.nv.info._ZN3cub18CUB_300001_SM_10006detail11EmptyKernelIvEEvv,"",@"SHT_CUDA_INFO"
	.sectionflags	@""
	.align	4


	//----- nvinfo : EIATTR_CUDA_API_VERSION
	.align		4
        /*0000*/ 	.byte	0x04, 0x37
        /*0002*/ 	.short	(.L_114 - .L_113)
.L_113:
        /*0004*/ 	.word	0x00000082


	//----- nvinfo : EIATTR_SPARSE_MMA_MASK
	.align		4
.L_114:
        /*0008*/ 	.byte	0x03, 0x50
        /*000a*/ 	.short	0x0000


	//----- nvinfo : EIATTR_MAXREG_COUNT
	.align		4
        /*000c*/ 	.byte	0x03, 0x1b
        /*000e*/ 	.short	0x00ff


	//----- nvinfo : EIATTR_MERCURY_ISA_VERSION
	.align		4
        /*0010*/ 	.byte	0x03, 0x5f
        /*0012*/ 	.short	0x0101


	//----- nvinfo : EIATTR_VRC_CTA_INIT_COUNT
	.align		4
        /*0014*/ 	.byte	0x02, 0x4a
	.zero		1
	.zero		1


	//----- nvinfo : EIATTR_EXIT_INSTR_OFFSETS
	.align		4
        /*0018*/ 	.byte	0x04, 0x1c
        /*001a*/ 	.short	(.L_116 - .L_115)


	//   ....[0]....
.L_115:
        /*001c*/ 	.word	0x00000010


	//----- nvinfo : EIATTR_SW_WAR
	.align		4
.L_116:
        /*0020*/ 	.byte	0x04, 0x36
        /*0022*/ 	.short	(.L_118 - .L_117)
.L_117:
        /*0024*/ 	.word	0x00000008
.L_118:


//--------------------- .nv.info._Z15matrixAddKernelIfEvPT_PKS0_S3_m --------------------------
	.section	.nv.info._Z15matrixAddKernelIfEvPT_PKS0_S3_m,"",@"SHT_CUDA_INFO"
	.sectionflags	@""
	.align	4


	//----- nvinfo : EIATTR_CUDA_API_VERSION
	.align		4
        /*0000*/ 	.byte	0x04, 0x37
        /*0002*/ 	.short	(.L_120 - .L_119)
.L_119:
        /*0004*/ 	.word	0x00000082


	//----- nvinfo : EIATTR_KPARAM_INFO
	.align		4
.L_120:
        /*0008*/ 	.byte	0x04, 0x17
        /*000a*/ 	.short	(.L_122 - .L_121)
.L_121:
        /*000c*/ 	.word	0x00000000
        /*0010*/ 	.short	0x0003
        /*0012*/ 	.short	0x0018
        /*0014*/ 	.byte	0x00, 0xf0, 0x21, 0x00


	//----- nvinfo : EIATTR_KPARAM_INFO
	.align		4
.L_122:
        /*0018*/ 	.byte	0x04, 0x17
        /*001a*/ 	.short	(.L_124 - .L_123)
.L_123:
        /*001c*/ 	.word	0x00000000
        /*0020*/ 	.short	0x0002
        /*0022*/ 	.short	0x0010
        /*0024*/ 	.byte	0x00, 0xf5, 0x21, 0x00


	//----- nvinfo : EIATTR_KPARAM_INFO
	.align		4
.L_124:
        /*0028*/ 	.byte	0x04, 0x17
        /*002a*/ 	.short	(.L_126 - .L_125)
.L_125:
        /*002c*/ 	.word	0x00000000
        /*0030*/ 	.short	0x0001
        /*0032*/ 	.short	0x0008
        /*0034*/ 	.byte	0x00, 0xf5, 0x21, 0x00


	//----- nvinfo : EIATTR_KPARAM_INFO
	.align		4
.L_126:
        /*0038*/ 	.byte	0x04, 0x17
        /*003a*/ 	.short	(.L_128 - .L_127)
.L_127:
        /*003c*/ 	.word	0x00000000
        /*0040*/ 	.short	0x0000
        /*0042*/ 	.short	0x0000
        /*0044*/ 	.byte	0x00, 0xf5, 0x21, 0x00


	//----- nvinfo : EIATTR_SPARSE_MMA_MASK
	.align		4
.L_128:
        /*0048*/ 	.byte	0x03, 0x50
        /*004a*/ 	.short	0x0000


	//----- nvinfo : EIATTR_MAXREG_COUNT
	.align		4
        /*004c*/ 	.byte	0x03, 0x1b
        /*004e*/ 	.short	0x00ff


	//----- nvinfo : EIATTR_MERCURY_ISA_VERSION
	.align		4
        /*0050*/ 	.byte	0x03, 0x5f
        /*0052*/ 	.short	0x0101


	//----- nvinfo : EIATTR_VRC_CTA_INIT_COUNT
	.align		4
        /*0054*/ 	.byte	0x02, 0x4a
	.zero		1
	.zero		1


	//----- nvinfo : EIATTR_EXIT_INSTR_OFFSETS
	.align		4
        /*0058*/ 	.byte	0x04, 0x1c
        /*005a*/ 	.short	(.L_130 - .L_129)


	//   ....[0]....
.L_129:
        /*005c*/ 	.word	0x00000080


	//   ....[1]....
        /*0060*/ 	.word	0x00000700


	//   ....[2]....
        /*0064*/ 	.word	0x00000e90


	//   ....[3]....
        /*0068*/ 	.word	0x000012a0


	//   ....[4]....
        /*006c*/ 	.word	0x00001390


	//----- nvinfo : EIATTR_CBANK_PARAM_SIZE
	.align		4
.L_130:
        /*0070*/ 	.byte	0x03, 0x19
        /*0072*/ 	.short	0x0020


	//----- nvinfo : EIATTR_PARAM_CBANK
	.align		4
        /*0074*/ 	.byte	0x04, 0x0a
        /*0076*/ 	.short	(.L_132 - .L_131)
	.align		4
.L_131:
        /*0078*/ 	.word	index@(.nv.constant0._Z15matrixAddKernelIfEvPT_PKS0_S3_m)
        /*007c*/ 	.short	0x0380
        /*007e*/ 	.short	0x0020


	//----- nvinfo : EIATTR_SW_WAR
	.align		4
.L_132:
        /*0080*/ 	.byte	0x04, 0x36
        /*0082*/ 	.short	(.L_134 - .L_133)
.L_133:
        /*0084*/ 	.word	0x00000008
.L_134:


//--------------------- .nv.info._Z15matrixMulKernelIfEvPT_PKS0_S3_m --------------------------
	.section	.nv.info._Z15matrixMulKernelIfEvPT_PKS0_S3_m,"",@"SHT_CUDA_INFO"
	.sectionflags	@""
	.align	4


	//----- nvinfo : EIATTR_CUDA_API_VERSION
	.align		4
        /*0000*/ 	.byte	0x04, 0x37
        /*0002*/ 	.short	(.L_136 - .L_135)
.L_135:
        /*0004*/ 	.word	0x00000082


	//----- nvinfo : EIATTR_KPARAM_INFO
	.align		4
.L_136:
        /*0008*/ 	.byte	0x04, 0x17
        /*000a*/ 	.short	(.L_138 - .L_137)
.L_137:
        /*000c*/ 	.word	0x00000000
        /*0010*/ 	.short	0x0003
        /*0012*/ 	.short	0x0018
        /*0014*/ 	.byte	0x00, 0xf0, 0x21, 0x00


	//----- nvinfo : EIATTR_KPARAM_INFO
	.align		4
.L_138:
        /*0018*/ 	.byte	0x04, 0x17
        /*001a*/ 	.short	(.L_140 - .L_139)
.L_139:
        /*001c*/ 	.word	0x00000000
        /*0020*/ 	.short	0x0002
        /*0022*/ 	.short	0x0010
        /*0024*/ 	.byte	0x00, 0xf5, 0x21, 0x00


	//----- nvinfo : EIATTR_KPARAM_INFO
	.align		4
.L_140:
        /*0028*/ 	.byte	0x04, 0x17
        /*002a*/ 	.short	(.L_142 - .L_141)
.L_141:
        /*002c*/ 	.word	0x00000000
        /*0030*/ 	.short	0x0001
        /*0032*/ 	.short	0x0008
        /*0034*/ 	.byte	0x00, 0xf5, 0x21, 0x00


	//----- nvinfo : EIATTR_KPARAM_INFO
	.align		4
.L_142:
        /*0038*/ 	.byte	0x04, 0x17
        /*003a*/ 	.short	(.L_144 - .L_143)
.L_143:
        /*003c*/ 	.word	0x00000000
        /*0040*/ 	.short	0x0000
        /*0042*/ 	.short	0x0000
        /*0044*/ 	.byte	0x00, 0xf5, 0x21, 0x00


	//----- nvinfo : EIATTR_SPARSE_MMA_MASK
	.align		4
.L_144:
        /*0048*/ 	.byte	0x03, 0x50
        /*004a*/ 	.short	0x0000


	//----- nvinfo : EIATTR_MAXREG_COUNT
	.align		4
        /*004c*/ 	.byte	0x03, 0x1b
        /*004e*/ 	.short	0x00ff


	//----- nvinfo : EIATTR_MERCURY_ISA_VERSION
	.align		4
        /*0050*/ 	.byte	0x03, 0x5f
        /*0052*/ 	.short	0x0101


	//----- nvinfo : EIATTR_VRC_CTA_INIT_COUNT
	.align		4
        /*0054*/ 	.byte	0x02, 0x4a
	.zero		1
	.zero		1


	//----- nvinfo : EIATTR_EXIT_INSTR_OFFSETS
	.align		4
        /*0058*/ 	.byte	0x04, 0x1c
        /*005a*/ 	.short	(.L_146 - .L_145)


	//   ....[0]....
.L_145:
        /*005c*/ 	.word	0x00000040


	//   ....[1]....
        /*0060*/ 	.word	0x00001170


	//----- nvinfo : EIATTR_CBANK_PARAM_SIZE
	.align		4
.L_146:
        /*0064*/ 	.byte	0x03, 0x19
        /*0066*/ 	.short	0x0020


	//----- nvinfo : EIATTR_PARAM_CBANK
	.align		4
        /*0068*/ 	.byte	0x04, 0x0a
        /*006a*/ 	.short	(.L_148 - .L_147)
	.align		4
.L_147:
        /*006c*/ 	.word	index@(.nv.constant0._Z15matrixMulKernelIfEvPT_PKS0_S3_m)
        /*0070*/ 	.short	0x0380
        /*0072*/ 	.short	0x0020


	//----- nvinfo : EIATTR_SW_WAR
	.align		4
.L_148:
        /*0074*/ 	.byte	0x04, 0x36
        /*0076*/ 	.short	(.L_150 - .L_149)
.L_149:
        /*0078*/ 	.word	0x00000008
.L_150:


//--------------------- .nv.info._Z15matrixAddKernelIiEvPT_PKS0_S3_m --------------------------
	.section	.nv.info._Z15matrixAddKernelIiEvPT_PKS0_S3_m,"",@"SHT_CUDA_INFO"
	.sectionflags	@""
	.align	4


	//----- nvinfo : EIATTR_CUDA_API_VERSION
	.align		4
        /*0000*/ 	.byte	0x04, 0x37
        /*0002*/ 	.short	(.L_152 - .L_151)
.L_151:
        /*0004*/ 	.word	0x00000082


	//----- nvinfo : EIATTR_KPARAM_INFO
	.align		4
.L_152:
        /*0008*/ 	.byte	0x04, 0x17
        /*000a*/ 	.short	(.L_154 - .L_153)
.L_153:
        /*000c*/ 	.word	0x00000000
        /*0010*/ 	.short	0x0003
        /*0012*/ 	.short	0x0018
        /*0014*/ 	.byte	0x00, 0xf0, 0x21, 0x00


	//----- nvinfo : EIATTR_KPARAM_INFO
	.align		4
.L_154:
        /*0018*/ 	.byte	0x04, 0x17
        /*001a*/ 	.short	(.L_156 - .L_155)
.L_155:
        /*001c*/ 	.word	0x00000000
        /*0020*/ 	.short	0x0002
        /*0022*/ 	.short	0x0010
        /*0024*/ 	.byte	0x00, 0xf5, 0x21, 0x00


	//----- nvinfo : EIATTR_KPARAM_INFO
	.align		4
.L_156:
        /*0028*/ 	.byte	0x04, 0x17
        /*002a*/ 	.short	(.L_158 - .L_157)
.L_157:
        /*002c*/ 	.word	0x00000000
        /*0030*/ 	.short	0x0001
        /*0032*/ 	.short	0x0008
        /*0034*/ 	.byte	0x00, 0xf5, 0x21, 0x00


	//----- nvinfo : EIATTR_KPARAM_INFO
	.align		4
.L_158:
        /*0038*/ 	.byte	0x04, 0x17
        /*003a*/ 	.short	(.L_160 - .L_159)
.L_159:
        /*003c*/ 	.word	0x00000000
        /*0040*/ 	.short	0x0000
        /*0042*/ 	.short	0x0000
        /*0044*/ 	.byte	0x00, 0xf5, 0x21, 0x00


	//----- nvinfo : EIATTR_SPARSE_MMA_MASK
	.align		4
.L_160:
        /*0048*/ 	.byte	0x03, 0x50
        /*004a*/ 	.short	0x0000


	//----- nvinfo : EIATTR_MAXREG_COUNT
	.align		4
        /*004c*/ 	.byte	0x03, 0x1b
        /*004e*/ 	.short	0x00ff


	//----- nvinfo : EIATTR_MERCURY_ISA_VERSION
	.align		4
        /*0050*/ 	.byte	0x03, 0x5f
        /*0052*/ 	.short	0x0101


	//----- nvinfo : EIATTR_VRC_CTA_INIT_COUNT
	.align		4
        /*0054*/ 	.byte	0x02, 0x4a
	.zero		1
	.zero		1


	//----- nvinfo : EIATTR_EXIT_INSTR_OFFSETS
	.align		4
        /*0058*/ 	.byte	0x04, 0x1c
        /*005a*/ 	.short	(.L_162 - .L_161)


	//   ....[0]....
.L_161:
        /*005c*/ 	.word	0x00000080


	//   ....[1]....
        /*0060*/ 	.word	0x00000700


	//   ....[2]....
        /*0064*/ 	.word	0x00000e90


	//   ....[3]....
        /*0068*/ 	.word	0x000012a0


	//   ....[4]....
        /*006c*/ 	.word	0x00001390


	//----- nvinfo : EIATTR_CBANK_PARAM_SIZE
	.align		4
.L_162:
        /*0070*/ 	.byte	0x03, 0x19
        /*0072*/ 	.short	0x0020


	//----- nvinfo : EIATTR_PARAM_CBANK
	.align		4
        /*0074*/ 	.byte	0x04, 0x0a
        /*0076*/ 	.short	(.L_164 - .L_163)
	.align		4
.L_163:
        /*0078*/ 	.word	index@(.nv.constant0._Z15matrixAddKernelIiEvPT_PKS0_S3_m)
        /*007c*/ 	.short	0x0380
        /*007e*/ 	.short	0x0020


	//----- nvinfo : EIATTR_SW_WAR
	.align		4
.L_164:
        /*0080*/ 	.byte	0x04, 0x36
        /*0082*/ 	.short	(.L_166 - .L_165)
.L_165:
        /*0084*/ 	.word	0x00000008
.L_166:


//--------------------- .nv.info._Z15matrixMulKernelIiEvPT_PKS0_S3_m --------------------------
	.section	.nv.info._Z15matrixMulKernelIiEvPT_PKS0_S3_m,"",@"SHT_CUDA_INFO"
	.sectionflags	@""
	.align	4


	//----- nvinfo : EIATTR_CUDA_API_VERSION
	.align		4
        /*0000*/ 	.byte	0x04, 0x37
        /*0002*/ 	.short	(.L_168 - .L_167)
.L_167:
        /*0004*/ 	.word	0x00000082


	//----- nvinfo : EIATTR_KPARAM_INFO
	.align		4
.L_168:
        /*0008*/ 	.byte	0x04, 0x17
        /*000a*/ 	.short	(.L_170 - .L_169)
.L_169:
        /*000c*/ 	.word	0x00000000
        /*0010*/ 	.short	0x0003
        /*0012*/ 	.short	0x0018
        /*0014*/ 	.byte	0x00, 0xf0, 0x21, 0x00


	//----- nvinfo : EIATTR_KPARAM_INFO
	.align		4
.L_170:
        /*0018*/ 	.byte	0x04, 0x17
        /*001a*/ 	.short	(.L_172 - .L_171)
.L_171:
        /*001c*/ 	.word	0x00000000
        /*0020*/ 	.short	0x0002
        /*0022*/ 	.short	0x0010
        /*0024*/ 	.byte	0x00, 0xf5, 0x21, 0x00


	//----- nvinfo : EIATTR_KPARAM_INFO
	.align		4
.L_172:
        /*0028*/ 	.byte	0x04, 0x17
        /*002a*/ 	.short	(.L_174 - .L_173)
.L_173:
        /*002c*/ 	.word	0x00000000
        /*0030*/ 	.short	0x0001
        /*0032*/ 	.short	0x0008
        /*0034*/ 	.byte	0x00, 0xf5, 0x21, 0x00


	//----- nvinfo : EIATTR_KPARAM_INFO
	.align		4
.L_174:
        /*0038*/ 	.byte	0x04, 0x17
        /*003a*/ 	.short	(.L_176 - .L_175)
.L_175:
        /*003c*/ 	.word	0x00000000
        /*0040*/ 	.short	0x0000
        /*0042*/ 	.short	0x0000
        /*0044*/ 	.byte	0x00, 0xf5, 0x21, 0x00


	//----- nvinfo : EIATTR_SPARSE_MMA_MASK
	.align		4
.L_176:
        /*0048*/ 	.byte	0x03, 0x50
        /*004a*/ 	.short	0x0000


	//----- nvinfo : EIATTR_MAXREG_COUNT
	.align		4
        /*004c*/ 	.byte	0x03, 0x1b
        /*004e*/ 	.short	0x00ff


	//----- nvinfo : EIATTR_MERCURY_ISA_VERSION
	.align		4
        /*0050*/ 	.byte	0x03, 0x5f
        /*0052*/ 	.short	0x0101


	//----- nvinfo : EIATTR_VRC_CTA_INIT_COUNT
	.align		4
        /*0054*/ 	.byte	0x02, 0x4a
	.zero		1
	.zero		1


	//----- nvinfo : EIATTR_EXIT_INSTR_OFFSETS
	.align		4
        /*0058*/ 	.byte	0x04, 0x1c
        /*005a*/ 	.short	(.L_178 - .L_177)


	//   ....[0]....
.L_177:
        /*005c*/ 	.word	0x00000040


	//   ....[1]....
        /*0060*/ 	.word	0x00001170


	//----- nvinfo : EIATTR_CBANK_PARAM_SIZE
	.align		4
.L_178:
        /*0064*/ 	.byte	0x03, 0x19
        /*0066*/ 	.short	0x0020


	//----- nvinfo : EIATTR_PARAM_CBANK
	.align		4
        /*0068*/ 	.byte	0x04, 0x0a
        /*006a*/ 	.short	(.L_180 - .L_179)
	.align		4
.L_179:
        /*006c*/ 	.word	index@(.nv.constant0._Z15matrixMulKernelIiEvPT_PKS0_S3_m)
        /*0070*/ 	.short	0x0380
        /*0072*/ 	.short	0x0020


	//----- nvinfo : EIATTR_SW_WAR
	.align		4
.L_180:
        /*0074*/ 	.byte	0x04, 0x36
        /*0076*/ 	.short	(.L_182 - .L_181)
.L_181:
        /*0078*/ 	.word	0x00000008
.L_182:


//--------------------- .nv.callgraph             --------------------------
	.section	.nv.callgraph,"",@"SHT_CUDA_CALLGRAPH"
	.align	4
	.sectionentsize	8
	.align		4
        /*0000*/ 	.word	0x00000000
	.align		4
        /*0004*/ 	.word	0xffffffff
	.align		4
        /*0008*/ 	.word	0x00000000
	.align		4
        /*000c*/ 	.word	0xfffffffe
	.align		4
        /*0010*/ 	.word	0x00000000
	.align		4
        /*0014*/ 	.word	0xfffffffd
	.align		4
        /*0018*/ 	.word	0x00000000
	.align		4
        /*001c*/ 	.word	0xfffffffc


//--------------------- .nv.constant4             --------------------------
	.section	.nv.constant4,"a",@progbits
	.align	8
	.align		8
.nv.constant4:
        /*0000*/ 	.dword	_ZN34_INTERNAL_b8555ef0_4_k_cu_e35814154cuda3std3__45__cpo5beginE
	.align		8
        /*0008*/ 	.dword	_ZN34_INTERNAL_b8555ef0_4_k_cu_e35814154cuda3std3__45__cpo3endE
	.align		8
        /*0010*/ 	.dword	_ZN34_INTERNAL_b8555ef0_4_k_cu_e35814154cuda3std3__45__cpo6cbeginE
	.align		8
        /*0018*/ 	.dword	_ZN34_INTERNAL_b8555ef0_4_k_cu_e35814154cuda3std3__45__cpo4cendE
	.align		8
        /*0020*/ 	.dword	_ZN34_INTERNAL_b8555ef0_4_k_cu_e35814154cuda3std3__45__cpo6rbeginE
	.align		8
        /*0028*/ 	.dword	_ZN34_INTERNAL_b8555ef0_4_k_cu_e35814154cuda3std3__45__cpo4rendE
	.align		8
        /*0030*/ 	.dword	_ZN34_INTERNAL_b8555ef0_4_k_cu_e35814154cuda3std3__45__cpo7crbeginE
	.align		8
        /*0038*/ 	.dword	_ZN34_INTERNAL_b8555ef0_4_k_cu_e35814154cuda3std3__45__cpo5crendE
	.align		8
        /*0040*/ 	.dword	_ZN34_INTERNAL_b8555ef0_4_k_cu_e35814154cuda3std3__436_GLOBAL__N__b8555ef0_4_k_cu_e35814156ignoreE
	.align		8
        /*0048*/ 	.dword	_ZN34_INTERNAL_b8555ef0_4_k_cu_e35814154cuda3std3__419piecewise_constructE
	.align		8
        /*0050*/ 	.dword	_ZN34_INTERNAL_b8555ef0_4_k_cu_e35814154cuda3std3__48in_placeE
	.align		8
        /*0058*/ 	.dword	_ZN34_INTERNAL_b8555ef0_4_k_cu_e35814154cuda3std3__420unreachable_sentinelE
	.align		8
        /*0060*/ 	.dword	_ZN34_INTERNAL_b8555ef0_4_k_cu_e35814154cuda3std3__47nulloptE
	.align		8
        /*0068*/ 	.dword	_ZN34_INTERNAL_b8555ef0_4_k_cu_e35814154cuda3std3__48unexpectE
	.align		8
        /*0070*/ 	.dword	_ZN34_INTERNAL_b8555ef0_4_k_cu_e35814154cuda3std6ranges3__45__cpo4swapE
	.align		8
        /*0078*/ 	.dword	_ZN34_INTERNAL_b8555ef0_4_k_cu_e35814154cuda3std6ranges3__45__cpo9iter_moveE
	.align		8
        /*0080*/ 	.dword	_ZN34_INTERNAL_b8555ef0_4_k_cu_e35814154cuda3std6ranges3__45__cpo5beginE
	.align		8
        /*0088*/ 	.dword	_ZN34_INTERNAL_b8555ef0_4_k_cu_e35814154cuda3std6ranges3__45__cpo3endE
	.align		8
        /*0090*/ 	.dword	_ZN34_INTERNAL_b8555ef0_4_k_cu_e35814154cuda3std6ranges3__45__cpo6cbeginE
	.align		8
        /*0098*/ 	.dword	_ZN34_INTERNAL_b8555ef0_4_k_cu_e35814154cuda3std6ranges3__45__cpo4cendE
	.align		8
        /*00a0*/ 	.dword	_ZN34_INTERNAL_b8555ef0_4_k_cu_e35814154cuda3std6ranges3__45__cpo7advanceE
	.align		8
        /*00a8*/ 	.dword	_ZN34_INTERNAL_b8555ef0_4_k_cu_e35814154cuda3std6ranges3__45__cpo9iter_swapE
	.align		8
        /*00b0*/ 	.dword	_ZN34_INTERNAL_b8555ef0_4_k_cu_e35814154cuda3std6ranges3__45__cpo4nextE
	.align		8
        /*00b8*/ 	.dword	_ZN34_INTERNAL_b8555ef0_4_k_cu_e35814154cuda3std6ranges3__45__cpo4prevE
	.align		8
        /*00c0*/ 	.dword	_ZN34_INTERNAL_b8555ef0_4_k_cu_e35814154cuda3std6ranges3__45__cpo4dataE
	.align		8
        /*00c8*/ 	.dword	_ZN34_INTERNAL_b8555ef0_4_k_cu_e35814154cuda3std6ranges3__45__cpo5cdataE
	.align		8
        /*00d0*/ 	.dword	_ZN34_INTERNAL_b8555ef0_4_k_cu_e35814154cuda3std6ranges3__45__cpo4sizeE
	.align		8
        /*00d8*/ 	.dword	_ZN34_INTERNAL_b8555ef0_4_k_cu_e35814154cuda3std6ranges3__45__cpo5ssizeE
	.align		8
        /*00e0*/ 	.dword	_ZN34_INTERNAL_b8555ef0_4_k_cu_e35814154cuda3std6ranges3__45__cpo8distanceE
	.align		8
        /*00e8*/ 	.dword	_ZN34_INTERNAL_b8555ef0_4_k_cu_e35814156thrust24THRUST_300001_SM_1000_NS8cuda_cub3parE
	.align		8
        /*00f0*/ 	.dword	_ZN34_INTERNAL_b8555ef0_4_k_cu_e35814156thrust24THRUST_300001_SM_1000_NS8cuda_cub10par_nosyncE
	.align		8
        /*00f8*/ 	.dword	_ZN34_INTERNAL_b8555ef0_4_k_cu_e35814156thrust24THRUST_300001_SM_1000_NS6system6detail10sequential3seqE
	.align		8
        /*0100*/ 	.dword	_ZN34_INTERNAL_b8555ef0_4_k_cu_e35814156thrust24THRUST_300001_SM_1000_NS12placeholders2_1E
	.align		8
        /*0108*/ 	.dword	_ZN34_INTERNAL_b8555ef0_4_k_cu_e35814156thrust24THRUST_300001_SM_1000_NS12placeholders2_2E
	.align		8
        /*0110*/ 	.dword	_ZN34_INTERNAL_b8555ef0_4_k_cu_e35814156thrust24THRUST_300001_SM_1000_NS12placeholders2_3E
	.align		8
        /*0118*/ 	.dword	_ZN34_INTERNAL_b8555ef0_4_k_cu_e35814156thrust24THRUST_300001_SM_1000_NS12placeholders2_4E
	.align		8
        /*0120*/ 	.dword	_ZN34_INTERNAL_b8555ef0_4_k_cu_e35814156thrust24THRUST_300001_SM_1000_NS12placeholders2_5E
	.align		8
        /*0128*/ 	.dword	_ZN34_INTERNAL_b8555ef0_4_k_cu_e35814156thrust24THRUST_300001_SM_1000_NS12placeholders2_6E
	.align		8
        /*0130*/ 	.dword	_ZN34_INTERNAL_b8555ef0_4_k_cu_e35814156thrust24THRUST_300001_SM_1000_NS12placeholders2_7E
	.align		8
        /*0138*/ 	.dword	_ZN34_INTERNAL_b8555ef0_4_k_cu_e35814156thrust24THRUST_300001_SM_1000_NS12placeholders2_8E
	.align		8
        /*0140*/ 	.dword	_ZN34_INTERNAL_b8555ef0_4_k_cu_e35814156thrust24THRUST_300001_SM_1000_NS12placeholders2_9E
	.align		8
        /*0148*/ 	.dword	_ZN34_INTERNAL_b8555ef0_4_k_cu_e35814156thrust24THRUST_300001_SM_1000_NS12placeholders3_10E
	.align		8
        /*0150*/ 	.dword	_ZN34_INTERNAL_b8555ef0_4_k_cu_e35814156thrust24THRUST_300001_SM_1000_NS3seqE


//--------------------- .text._ZN3cub18CUB_300001_SM_10006detail8for_each13static_kernelINS2_12policy_hub_t12policy_500_tEmN6thrust24THRUST_300001_SM_1000_NS8cuda_cub20__uninitialized_fill7functorINS7_10device_ptrIfEEfEEEEvT0_T1_ --------------------------
	.section	.text._ZN3cub18CUB_300001_SM_10006detail8for_each13static_kernelINS2_12policy_hub_t12policy_500_tEmN6thrust24THRUST_300001_SM_1000_NS8cuda_cub20__uninitialized_fill7functorINS7_10device_ptrIfEEfEEEEvT0_T1_,"ax",@progbits
	.align	128
        .global         _ZN3cub18CUB_300001_SM_10006detail8for_each13static_kernelINS2_12policy_hub_t12policy_500_tEmN6thrust24THRUST_300001_SM_1000_NS8cuda_cub20__uninitialized_fill7functorINS7_10device_ptrIfEEfEEEEvT0_T1_
        .type           _ZN3cub18CUB_300001_SM_10006detail8for_each13static_kernelINS2_12policy_hub_t12policy_500_tEmN6thrust24THRUST_300001_SM_1000_NS8cuda_cub20__uninitialized_fill7functorINS7_10device_ptrIfEEfEEEEvT0_T1_,@function
        .size           _ZN3cub18CUB_300001_SM_10006detail8for_each13static_kernelINS2_12policy_hub_t12policy_500_tEmN6thrust24THRUST_300001_SM_1000_NS8cuda_cub20__uninitialized_fill7functorINS7_10device_ptrIfEEfEEEEvT0_T1_,(.L_x_31 - _ZN3cub18CUB_300001_SM_10006detail8for_each13static_kernelINS2_12policy_hub_t12policy_500_tEmN6thrust24THRUST_300001_SM_1000_NS8cuda_cub20__uninitialized_fill7functorINS7_10device_ptrIfEEfEEEEvT0_T1_)
        .other          _ZN3cub18CUB_300001_SM_10006detail8for_each13static_kernelINS2_12policy_hub_t12policy_500_tEmN6thrust24THRUST_300001_SM_1000_NS8cuda_cub20__uninitialized_fill7functorINS7_10device_ptrIfEEfEEEEvT0_T1_,@"STO_CUDA_ENTRY STV_DEFAULT"
_ZN3cub18CUB_300001_SM_10006detail8for_each13static_kernelINS2_12policy_hub_t12policy_500_tEmN6thrust24THRUST_300001_SM_1000_NS8cuda_cub20__uninitialized_fill7functorINS7_10device_ptrIfEEfEEEEvT0_T1_:
.text._ZN3cub18CUB_300001_SM_10006detail8for_each13static_kernelINS2_12policy_hub_t12policy_500_tEmN6thrust24THRUST_300001_SM_1000_NS8cuda_cub20__uninitialized_fill7functorINS7_10device_ptrIfEEfEEEEvT0_T1_:
[----:B------:R-:W-:Y:S08]  /*0000*/  LDC R1, c[0x0][0x37c] ;  /* 0x0000df00ff017b82 */ /* 0x000ff00000000800 */
[----:B------:R-:W0:Y:S01]  /*0010*/  S2UR UR4, SR_CTAID.X ;  /* 0x00000000000479c3 */ /* 0x000e220000002500 */
[----:B------:R-:W1:Y:S01]  /*0020*/  LDCU.64 UR6, c[0x0][0x380] ;  /* 0x00007000ff0677ac */ /* 0x000e620008000a00 */
[----:B------:R-:W2:Y:S01]  /*0030*/  LDCU.64 UR8, c[0x0][0x358] ;  /* 0x00006b00ff0877ac */ /* 0x000ea20008000a00 */
[----:B0-----:R-:W-:-:S04]  /*0040*/  UIMAD.WIDE.U32 UR4, UR4, 0x200, URZ ;  /* 0x00000200040478a5 */ /* 0x001fc8000f8e00ff */
[----:B-1----:R-:W-:-:S04]  /*0050*/  UIADD3 UR6, UP0, UPT, -UR4, UR6, URZ ;  /* 0x0000000604067290 */ /* 0x002fc8000ff1e1ff */
[----:B------:R-:W-:Y:S02]  /*0060*/  UIADD3.X UR7, UPT, UPT, ~UR5, UR7, URZ, UP0, !UPT ;  /* 0x0000000705077290 */ /* 0x000fe400087fe5ff */
[----:B------:R-:W-:-:S04]  /*0070*/  UISETP.GE.U32.AND UP0, UPT, UR6, 0x200, UPT ;  /* 0x000002000600788c */ /* 0x000fc8000bf06070 */
[----:B------:R-:W-:-:S09]  /*0080*/  UISETP.GE.U32.AND.EX UP0, UPT, UR7, URZ, UPT, UP0 ;  /* 0x000000ff0700728c */ /* 0x000fd2000bf06100 */
[----:B--2---:R-:W-:Y:S05]  /*0090*/  BRA.U !UP0, `(.L_x_0) ;  /* 0x0000000108287547 */ /* 0x004fea000b800000 */
[----:B------:R-:W0:Y:S01]  /*00a0*/  S2R R0, SR_TID.X ;  /* 0x0000000000007919 */ /* 0x000e220000002100 */
[----:B------:R-:W1:Y:S01]  /*00b0*/  LDCU.64 UR6, c[0x0][0x388] ;  /* 0x00007100ff0677ac */ /* 0x000e620008000a00 */
[----:B------:R-:W2:Y:S01]  /*00c0*/  LDC R5, c[0x0][0x390] ;  /* 0x0000e400ff057b82 */ /* 0x000ea20000000800 */
[----:B0-----:R-:W-:-:S05]  /*00d0*/  IADD3 R0, P0, PT, R0, UR4, RZ ;  /* 0x0000000400007c10 */ /* 0x001fca000ff1e0ff */
[----:B------:R-:W-:Y:S01]  /*00e0*/  IMAD.X R3, RZ, RZ, UR5, P0 ;  /* 0x00000005ff037e24 */ /* 0x000fe200080e06ff */
[----:B-1----:R-:W-:-:S04]  /*00f0*/  LEA R2, P0, R0, UR6, 0x2 ;  /* 0x0000000600027c11 */ /* 0x002fc8000f8010ff */
[----:B------:R-:W-:-:S05]  /*0100*/  LEA.HI.X R3, R0, UR7, R3, 0x2, P0 ;  /* 0x0000000700037c11 */ /* 0x000fca00080f1403 */
[----:B--2---:R-:W-:Y:S04]  /*0110*/  STG.E desc[UR8][R2.64], R5 ;  /* 0x0000000502007986 */ /* 0x004fe8000c101908 */
[----:B------:R-:W-:Y:S01]  /*0120*/  STG.E desc[UR8][R2.64+0x400], R5 ;  /* 0x0004000502007986 */ /* 0x000fe2000c101908 */
[----:B------:R-:W-:Y:S05]  /*0130*/  EXIT ;  /* 0x000000000000794d */ /* 0x000fea0003800000 */
.L_x_0:
[----:B------:R-:W0:Y:S01]  /*0140*/  S2R R0, SR_TID.X ;  /* 0x0000000000007919 */ /* 0x000e220000002100 */
[----:B------:R-:W-:Y:S01]  /*0150*/  IMAD.U32 R2, RZ, RZ, UR7 ;  /* 0x00000007ff027e24 */ /* 0x000fe2000f8e00ff */
[----:B------:R-:W1:Y:S01]  /*0160*/  LDCU.64 UR10, c[0x0][0x388] ;  /* 0x00007100ff0a77ac */ /* 0x000e620008000a00 */
[----:B------:R-:W-:Y:S01]  /*0170*/  IMAD.U32 R4, RZ, RZ, UR7 ;  /* 0x00000007ff047e24 */ /* 0x000fe2000f8e00ff */
[----:B0-----:R-:W-:-:S04]  /*0180*/  ISETP.LT.U32.AND P0, PT, R0, UR6, PT ;  /* 0x0000000600007c0c */ /* 0x001fc8000bf01070 */
[----:B------:R-:W-:Y:S01]  /*0190*/  ISETP.GT.U32.AND.EX P0, PT, R2, RZ, PT, P0 ;  /* 0x000000ff0200720c */ /* 0x000fe20003f04100 */
[C---:B------:R-:W-:Y:S01]  /*01a0*/  VIADD R2, R0.reuse, 0x100 ;  /* 0x0000010000027836 */ /* 0x040fe20000000000 */
[----:B------:R-:W-:-:S04]  /*01b0*/  IADD3 R0, P2, PT, R0, UR4, RZ ;  /* 0x0000000400007c10 */ /* 0x000fc8000ff5e0ff */
[----:B------:R-:W-:Y:S01]  /*01c0*/  ISETP.LT.U32.AND P1, PT, R2, UR6, PT ;  /* 0x0000000602007c0c */ /* 0x000fe2000bf21070 */
[----:B------:R-:W-:Y:S01]  /*01d0*/  IMAD.X R3, RZ, RZ, UR5, P2 ;  /* 0x00000005ff037e24 */ /* 0x000fe200090e06ff */
[----:B-1----:R-:W-:Y:S02]  /*01e0*/  LEA R2, P2, R0, UR10, 0x2 ;  /* 0x0000000a00027c11 */ /* 0x002fe4000f8410ff */
[----:B------:R-:W-:Y:S02]  /*01f0*/  ISETP.GT.U32.AND.EX P1, PT, R4, RZ, PT, P1 ;  /* 0x000000ff0400720c */ /* 0x000fe40003f24110 */
[----:B------:R-:W-:Y:S01]  /*0200*/  LEA.HI.X R3, R0, UR11, R3, 0x2, P2 ;  /* 0x0000000b00037c11 */ /* 0x000fe200090f1403 */
[----:B------:R-:W0:Y:S04]  /*0210*/  @P0 LDC R5, c[0x0][0x390] ;  /* 0x0000e400ff050b82 */ /* 0x000e280000000800 */
[----:B0-----:R0:W-:Y:S06]  /*0220*/  @P0 STG.E desc[UR8][R2.64], R5 ;  /* 0x0000000502000986 */ /* 0x0011ec000c101908 */
[----:B------:R-:W-:Y:S05]  /*0230*/  @!P1 EXIT ;  /* 0x000000000000994d */ /* 0x000fea0003800000 */
[----:B0-----:R-:W0:Y:S02]  /*0240*/  LDC R5, c[0x0][0x390] ;  /* 0x0000e400ff057b82 */ /* 0x001e240000000800 */
[----:B0-----:R-:W-:Y:S01]  /*0250*/  STG.E desc[UR8][R2.64+0x400], R5 ;  /* 0x0004000502007986 */ /* 0x001fe2000c101908 */
[----:B------:R-:W-:Y:S05]  /*0260*/  EXIT ;  /* 0x000000000000794d */ /* 0x000fea0003800000 */
.L_x_1:
[----:B------:R-:W-:-:S00]  /*0270*/  BRA `(.L_x_1) ;  /* 0xfffffffc00fc7947 */ /* 0x000fc0000383ffff */
[----:B------:R-:W-:-:S00]  /*0280*/  NOP ;  /* 0x0000000000007918 */ /* 0x000fc00000000000 */
[----:B------:R-:W-:-:S00]  /*0290*/  NOP ;  /* 0x0000000000007918 */ /* 0x000fc00000000000 */
[----:B------:R-:W-:-:S00]  /*02a0*/  NOP ;  /* 0x0000000000007918 */ /* 0x000fc00000000000 */
[----:B------:R-:W-:-:S00]  /*02b0*/  NOP ;  /* 0x0000000000007918 */ /* 0x000fc00000000000 */
[----:B------:R-:W-:-:S00]  /*02c0*/  NOP ;  /* 0x0000000000007918 */ /* 0x000fc00000000000 */
[----:B------:R-:W-:-:S00]  /*02d0*/  NOP ;  /* 0x0000000000007918 */ /* 0x000fc00000000000 */
[----:B------:R-:W-:-:S00]  /*02e0*/  NOP ;  /* 0x0000000000007918 */ /* 0x000fc00000000000 */
[----:B------:R-:W-:-:S00]  /*02f0*/  NOP ;  /* 0x0000000000007918 */ /* 0x000fc00000000000 */
.L_x_31:


//--------------------- .text._ZN3cub18CUB_300001_SM_10006detail8for_each13static_kernelINS2_12policy_hub_t12policy_500_tEmN6thrust24THRUST_300001_SM_1000_NS8cuda_cub20__uninitialized_fill7functorINS7_10device_ptrIiEEiEEEEvT0_T1_ --------------------------
	.section	.text._ZN3cub18CUB_300001_SM_10006detail8for_each13static_kernelINS2_12policy_hub_t12policy_500_tEmN6thrust24THRUST_300001_SM_1000_NS8cuda_cub20__uninitialized_fill7functorINS7_10device_ptrIiEEiEEEEvT0_T1_,"ax",@progbits
	.align	128
        .global         _ZN3cub18CUB_300001_SM_10006detail8for_each13static_kernelINS2_12policy_hub_t12policy_500_tEmN6thrust24THRUST_300001_SM_1000_NS8cuda_cub20__uninitialized_fill7functorINS7_10device_ptrIiEEiEEEEvT0_T1_
        .type           _ZN3cub18CUB_300001_SM_10006detail8for_each13static_kernelINS2_12policy_hub_t12policy_500_tEmN6thrust24THRUST_300001_SM_1000_NS8cuda_cub20__uninitialized_fill7functorINS7_10device_ptrIiEEiEEEEvT0_T1_,@function
        .size           _ZN3cub18CUB_300001_SM_10006detail8for_each13static_kernelINS2_12policy_hub_t12policy_500_tEmN6thrust24THRUST_300001_SM_1000_NS8cuda_cub20__uninitialized_fill7functorINS7_10device_ptrIiEEiEEEEvT0_T1_,(.L_x_32 - _ZN3cub18CUB_300001_SM_10006detail8for_each13static_kernelINS2_12policy_hub_t12policy_500_tEmN6thrust24THRUST_300001_SM_1000_NS8cuda_cub20__uninitialized_fill7functorINS7_10device_ptrIiEEiEEEEvT0_T1_)
        .other          _ZN3cub18CUB_300001_SM_10006detail8for_each13static_kernelINS2_12policy_hub_t12policy_500_tEmN6thrust24THRUST_300001_SM_1000_NS8cuda_cub20__uninitialized_fill7functorINS7_10device_ptrIiEEiEEEEvT0_T1_,@"STO_CUDA_ENTRY STV_DEFAULT"
_ZN3cub18CUB_300001_SM_10006detail8for_each13static_kernelINS2_12policy_hub_t12policy_500_tEmN6thrust24THRUST_300001_SM_1000_NS8cuda_cub20__uninitialized_fill7functorINS7_10device_ptrIiEEiEEEEvT0_T1_:
.text._ZN3cub18CUB_300001_SM_10006detail8for_each13static_kernelINS2_12policy_hub_t12policy_500_tEmN6thrust24THRUST_300001_SM_1000_NS8cuda_cub20__uninitialized_fill7functorINS7_10device_ptrIiEEiEEEEvT0_T1_:
        /* <DEDUP_REMOVED lines=20> */
.L_x_2:
        /* <DEDUP_REMOVED lines=19> */
.L_x_3:
        /* <DEDUP_REMOVED lines=9> */
.L_x_32:


//--------------------- .text._ZN3cub18CUB_300001_SM_10006detail11EmptyKernelIvEEvv --------------------------
	.section	.text._ZN3cub18CUB_300001_SM_10006detail11EmptyKernelIvEEvv,"ax",@progbits
	.align	128
        .global         _ZN3cub18CUB_300001_SM_10006detail11EmptyKernelIvEEvv
        .type           _ZN3cub18CUB_300001_SM_10006detail11EmptyKernelIvEEvv,@function
        .size           _ZN3cub18CUB_300001_SM_10006detail11EmptyKernelIvEEvv,(.L_x_33 - _ZN3cub18CUB_300001_SM_10006detail11EmptyKernelIvEEvv)
        .other          _ZN3cub18CUB_300001_SM_10006detail11EmptyKernelIvEEvv,@"STO_CUDA_ENTRY STV_DEFAULT"
_ZN3cub18CUB_300001_SM_10006detail11EmptyKernelIvEEvv:
.text._ZN3cub18CUB_300001_SM_10006detail11EmptyKernelIvEEvv:
[----:B------:R-:W-:Y:S01]  /*0000*/  LDC R1, c[0x0][0x37c] ;  /* 0x0000df00ff017b82 */ /* 0x000fe20000000800 */
[----:B------:R-:W-:Y:S05]  /*0010*/  EXIT ;  /* 0x000000000000794d */ /* 0x000fea0003800000 */
.L_x_4:
        /* <DEDUP_REMOVED lines=14> */
.L_x_33:


//--------------------- .text._Z15matrixAddKernelIfEvPT_PKS0_S3_m --------------------------
	.section	.text._Z15matrixAddKernelIfEvPT_PKS0_S3_m,"ax",@progbits
	.align	128
        .global         _Z15matrixAddKernelIfEvPT_PKS0_S3_m
        .type           _Z15matrixAddKernelIfEvPT_PKS0_S3_m,@function
        .size           _Z15matrixAddKernelIfEvPT_PKS0_S3_m,(.L_x_34 - _Z15matrixAddKernelIfEvPT_PKS0_S3_m)
        .other          _Z15matrixAddKernelIfEvPT_PKS0_S3_m,@"STO_CUDA_ENTRY STV_DEFAULT"
_Z15matrixAddKernelIfEvPT_PKS0_S3_m:
.text._Z15matrixAddKernelIfEvPT_PKS0_S3_m:
[----:B------:R-:W-:Y:S08]  /*0000*/  LDC R1, c[0x0][0x37c] ;  /* 0x0000df00ff017b82 */ /* 0x000ff00000000800 */
[----:B------:R-:W0:Y:S02]  /*0010*/  LDC.64 R4, c[0x0][0x398] ;  /* 0x0000e600ff047b82 */ /* 0x000e240000000a00 */
[----:B0-----:R-:W-:-:S02]  /*0020*/  IMAD R0, R5, R4, RZ ;  /* 0x0000000405007224 */ /* 0x001fc400078e02ff */
[----:B------:R-:W-:-:S04]  /*0030*/  IMAD.WIDE.U32 R2, R4, R4, RZ ;  /* 0x0000000404027225 */ /* 0x000fc800078e00ff */
[----:B------:R-:W-:Y:S01]  /*0040*/  IMAD R5, R4, R5, R0 ;  /* 0x0000000504057224 */ /* 0x000fe200078e0200 */
[----:B------:R-:W-:-:S03]  /*0050*/  ISETP.NE.U32.AND P0, PT, R2, RZ, PT ;  /* 0x000000ff0200720c */ /* 0x000fc60003f05070 */
[----:B------:R-:W-:-:S05]  /*0060*/  IMAD.IADD R10, R3, 0x1, R5 ;  /* 0x00000001030a7824 */ /* 0x000fca00078e0205 */
[----:B------:R-:W-:-:S13]  /*0070*/  ISETP.NE.AND.EX P0, PT, R10, RZ, PT, P0 ;  /* 0x000000ff0a00720c */ /* 0x000fda0003f05300 */
[----:B------:R-:W-:Y:S05]  /*0080*/  @!P0 EXIT ;  /* 0x000000000000894d */ /* 0x000fea0003800000 */
[C---:B------:R-:W-:Y:S01]  /*0090*/  ISETP.GE.U32.AND P1, PT, R2.reuse, 0x10, PT ;  /* 0x000000100200780c */ /* 0x040fe20003f26070 */
[----:B------:R-:W0:Y:S01]  /*00a0*/  LDCU.64 UR12, c[0x0][0x358] ;  /* 0x00006b00ff0c77ac */ /* 0x000e220008000a00 */
[----:B------:R-:W-:Y:S01]  /*00b0*/  LOP3.LUT R18, R2, 0xd, RZ, 0xc0, !PT ;  /* 0x0000000d02127812 */ /* 0x000fe200078ec0ff */
[----:B------:R-:W-:Y:S01]  /*00c0*/  IMAD.MOV.U32 R0, RZ, RZ, RZ ;  /* 0x000000ffff007224 */ /* 0x000fe200078e00ff */
[----:B------:R-:W-:Y:S01]  /*00d0*/  ISETP.GE.U32.AND.EX P1, PT, R10, RZ, PT, P1 ;  /* 0x000000ff0a00720c */ /* 0x000fe20003f26110 */
[----:B------:R-:W-:Y:S01]  /*00e0*/  IMAD.MOV.U32 R11, RZ, RZ, RZ ;  /* 0x000000ffff0b7224 */ /* 0x000fe200078e00ff */
[----:B------:R-:W-:-:S04]  /*00f0*/  ISETP.NE.U32.AND P0, PT, R18, RZ, PT ;  /* 0x000000ff1200720c */ /* 0x000fc80003f05070 */
[----:B------:R-:W-:-:S07]  /*0100*/  ISETP.NE.AND.EX P0, PT, RZ, RZ, PT, P0 ;  /* 0x000000ffff00720c */ /* 0x000fce0003f05300 */
[----:B------:R-:W-:Y:S06]  /*0110*/  @!P1 BRA `(.L_x_5) ;  /* 0x0000000400789947 */ /* 0x000fec0003800000 */
[----:B------:R-:W1:Y:S01]  /*0120*/  LDCU.128 UR8, c[0x0][0x380] ;  /* 0x00007000ff0877ac */ /* 0x000e620008000c00 */
[----:B------:R-:W-:Y:S01]  /*0130*/  LOP3.LUT R0, R2, 0xfffffff0, RZ, 0xc0, !PT ;  /* 0xfffffff002007812 */ /* 0x000fe200078ec0ff */
[----:B------:R-:W-:Y:S01]  /*0140*/  IMAD.MOV.U32 R11, RZ, RZ, R10 ;  /* 0x000000ffff0b7224 */ /* 0x000fe200078e000a */
[----:B------:R-:W2:Y:S03]  /*0150*/  LDCU.64 UR6, c[0x0][0x390] ;  /* 0x00007200ff0677ac */ /* 0x000ea60008000a00 */
[----:B------:R-:W-:Y:S01]  /*0160*/  IMAD.MOV.U32 R12, RZ, RZ, R0 ;  /* 0x000000ffff0c7224 */ /* 0x000fe200078e0000 */
[----:B-1----:R-:W-:Y:S02]  /*0170*/  UIADD3 UR8, UP0, UPT, UR8, 0x20, URZ ;  /* 0x0000002008087890 */ /* 0x002fe4000ff1e0ff */
[----:B------:R-:W-:Y:S02]  /*0180*/  UIADD3 UR4, UP2, UPT, UR10, 0x20, URZ ;  /* 0x000000200a047890 */ /* 0x000fe4000ff5e0ff */
[----:B--2---:R-:W-:-:S02]  /*0190*/  UIADD3 UR6, UP1, UPT, UR6, 0x20, URZ ;  /* 0x0000002006067890 */ /* 0x004fc4000ff3e0ff */
[----:B------:R-:W-:Y:S01]  /*01a0*/  UIADD3.X UR9, UPT, UPT, URZ, UR9, URZ, UP0, !UPT ;  /* 0x00000009ff097290 */ /* 0x000fe200087fe4ff */
[----:B------:R-:W-:Y:S01]  /*01b0*/  IMAD.U32 R14, RZ, RZ, UR8 ;  /* 0x00000008ff0e7e24 */ /* 0x000fe2000f8e00ff */
[----:B------:R-:W-:Y:S01]  /*01c0*/  UIADD3.X UR5, UPT, UPT, URZ, UR11, URZ, UP2, !UPT ;  /* 0x0000000bff057290 */ /* 0x000fe200097fe4ff */
[----:B------:R-:W-:Y:S01]  /*01d0*/  IMAD.U32 R6, RZ, RZ, UR4 ;  /* 0x00000004ff067e24 */ /* 0x000fe2000f8e00ff */
[----:B------:R-:W-:Y:S01]  /*01e0*/  UIADD3.X UR7, UPT, UPT, URZ, UR7, URZ, UP1, !UPT ;  /* 0x00000007ff077290 */ /* 0x000fe20008ffe4ff */
[----:B------:R-:W-:Y:S02]  /*01f0*/  IMAD.U32 R4, RZ, RZ, UR6 ;  /* 0x00000006ff047e24 */ /* 0x000fe4000f8e00ff */
[----:B------:R-:W-:Y:S02]  /*0200*/  IMAD.U32 R15, RZ, RZ, UR9 ;  /* 0x00000009ff0f7e24 */ /* 0x000fe4000f8e00ff */
[----:B------:R-:W-:Y:S02]  /*0210*/  IMAD.U32 R7, RZ, RZ, UR5 ;  /* 0x00000005ff077e24 */ /* 0x000fe4000f8e00ff */
[----:B------:R-:W-:-:S07]  /*0220*/  IMAD.U32 R5, RZ, RZ, UR7 ;  /* 0x00000007ff057e24 */ /* 0x000fce000f8e00ff */
.L_x_6:
[----:B01----:R-:W2:Y:S04]  /*0230*/  LDG.E R8, desc[UR12][R6.64+-0x20] ;  /* 0xffffe00c06087981 */ /* 0x003ea8000c1e1900 */
[----:B------:R-:W2:Y:S02]  /*0240*/  LDG.E R9, desc[UR12][R4.64+-0x20] ;  /* 0xffffe00c04097981 */ /* 0x000ea4000c1e1900 */
[----:B--2---:R-:W-:Y:S01]  /*0250*/  FADD R13, R8, R9 ;  /* 0x00000009080d7221 */ /* 0x004fe20000000000 */
[----:B------:R-:W-:Y:S02]  /*0260*/  IMAD.MOV.U32 R8, RZ, RZ, R14 ;  /* 0x000000ffff087224 */ /* 0x000fe400078e000e */
[----:B------:R-:W-:-:S05]  /*0270*/  IMAD.MOV.U32 R9, RZ, RZ, R15 ;  /* 0x000000ffff097224 */ /* 0x000fca00078e000f */
[----:B------:R0:W-:Y:S04]  /*0280*/  STG.E desc[UR12][R8.64+-0x20], R13 ;  /* 0xffffe00d08007986 */ /* 0x0001e8000c10190c */
[----:B------:R-:W2:Y:S04]  /*0290*/  LDG.E R14, desc[UR12][R6.64+-0x1c] ;  /* 0xffffe40c060e7981 */ /* 0x000ea8000c1e1900 */
[----:B------:R-:W2:Y:S02]  /*02a0*/  LDG.E R15, desc[UR12][R4.64+-0x1c] ;  /* 0xffffe40c040f7981 */ /* 0x000ea4000c1e1900 */
[----:B--2---:R-:W-:-:S05]  /*02b0*/  FADD R15, R14, R15 ;  /* 0x0000000f0e0f7221 */ /* 0x004fca0000000000 */
[----:B------:R1:W-:Y:S04]  /*02c0*/  STG.E desc[UR12][R8.64+-0x1c], R15 ;  /* 0xffffe40f08007986 */ /* 0x0003e8000c10190c */
[----:B------:R-:W2:Y:S04]  /*02d0*/  LDG.E R14, desc[UR12][R6.64+-0x18] ;  /* 0xffffe80c060e7981 */ /* 0x000ea8000c1e1900 */
[----:B------:R-:W2:Y:S02]  /*02e0*/  LDG.E R17, desc[UR12][R4.64+-0x18] ;  /* 0xffffe80c04117981 */ /* 0x000ea4000c1e1900 */
[----:B--2---:R-:W-:-:S05]  /*02f0*/  FADD R17, R14, R17 ;  /* 0x000000110e117221 */ /* 0x004fca0000000000 */
[----:B------:R2:W-:Y:S04]  /*0300*/  STG.E desc[UR12][R8.64+-0x18], R17 ;  /* 0xffffe81108007986 */ /* 0x0005e8000c10190c */
[----:B------:R-:W3:Y:S04]  /*0310*/  LDG.E R14, desc[UR12][R6.64+-0x14] ;  /* 0xffffec0c060e7981 */ /* 0x000ee8000c1e1900 */
[----:B------:R-:W3:Y:S02]  /*0320*/  LDG.E R19, desc[UR12][R4.64+-0x14] ;  /* 0xffffec0c04137981 */ /* 0x000ee4000c1e1900 */
[----:B---3--:R-:W-:-:S05]  /*0330*/  FADD R19, R14, R19 ;  /* 0x000000130e137221 */ /* 0x008fca0000000000 */
[----:B------:R3:W-:Y:S04]  /*0340*/  STG.E desc[UR12][R8.64+-0x14], R19 ;  /* 0xffffec1308007986 */ /* 0x0007e8000c10190c */
[----:B0-----:R-:W4:Y:S04]  /*0350*/  LDG.E R13, desc[UR12][R6.64+-0x10] ;  /* 0xfffff00c060d7981 */ /* 0x001f28000c1e1900 */
[----:B------:R-:W4:Y:S02]  /*0360*/  LDG.E R14, desc[UR12][R4.64+-0x10] ;  /* 0xfffff00c040e7981 */ /* 0x000f24000c1e1900 */
[----:B----4-:R-:W-:-:S05]  /*0370*/  FADD R13, R13, R14 ;  /* 0x0000000e0d0d7221 */ /* 0x010fca0000000000 */
[----:B------:R0:W-:Y:S04]  /*0380*/  STG.E desc[UR12][R8.64+-0x10], R13 ;  /* 0xfffff00d08007986 */ /* 0x0001e8000c10190c */
[----:B------:R-:W4:Y:S04]  /*0390*/  LDG.E R14, desc[UR12][R6.64+-0xc] ;  /* 0xfffff40c060e7981 */ /* 0x000f28000c1e1900 */
[----:B-1----:R-:W4:Y:S02]  /*03a0*/  LDG.E R15, desc[UR12][R4.64+-0xc] ;  /* 0xfffff40c040f7981 */ /* 0x002f24000c1e1900 */
[----:B----4-:R-:W-:-:S05]  /*03b0*/  FADD R15, R14, R15 ;  /* 0x0000000f0e0f7221 */ /* 0x010fca0000000000 */
[----:B------:R1:W-:Y:S04]  /*03c0*/  STG.E desc[UR12][R8.64+-0xc], R15 ;  /* 0xfffff40f08007986 */ /* 0x0003e8000c10190c */
[----:B------:R-:W4:Y:S04]  /*03d0*/  LDG.E R14, desc[UR12][R6.64+-0x8] ;  /* 0xfffff80c060e7981 */ /* 0x000f28000c1e1900 */
[----:B--2---:R-:W4:Y:S02]  /*03e0*/  LDG.E R17, desc[UR12][R4.64+-0x8] ;  /* 0xfffff80c04117981 */ /* 0x004f24000c1e1900 */
[----:B----4-:R-:W-:-:S05]  /*03f0*/  FADD R17, R14, R17 ;  /* 0x000000110e117221 */ /* 0x010fca0000000000 */
[----:B------:R2:W-:Y:S04]  /*0400*/  STG.E desc[UR12][R8.64+-0x8], R17 ;  /* 0xfffff81108007986 */ /* 0x0005e8000c10190c */
[----:B------:R-:W4:Y:S04]  /*0410*/  LDG.E R14, desc[UR12][R6.64+-0x4] ;  /* 0xfffffc0c060e7981 */ /* 0x000f28000c1e1900 */
[----:B---3--:R-:W4:Y:S02]  /*0420*/  LDG.E R19, desc[UR12][R4.64+-0x4] ;  /* 0xfffffc0c04137981 */ /* 0x008f24000c1e1900 */
[----:B----4-:R-:W-:-:S05]  /*0430*/  FADD R19, R14, R19 ;  /* 0x000000130e137221 */ /* 0x010fca0000000000 */
        /* <DEDUP_REMOVED lines=20> */
[----:B------:R-:W-:Y:S04]  /*0580*/  STG.E desc[UR12][R8.64+0x10], R13 ;  /* 0x0000100d08007986 */ /* 0x000fe8000c10190c */
[----:B------:R-:W4:Y:S04]  /*0590*/  LDG.E R14, desc[UR12][R6.64+0x14] ;  /* 0x0000140c060e7981 */ /* 0x000f28000c1e1900 */
[----:B-1----:R-:W4:Y:S02]  /*05a0*/  LDG.E R15, desc[UR12][R4.64+0x14] ;  /* 0x0000140c040f7981 */ /* 0x002f24000c1e1900 */
[----:B----4-:R-:W-:-:S05]  /*05b0*/  FADD R15, R14, R15 ;  /* 0x0000000f0e0f7221 */ /* 0x010fca0000000000 */
[----:B------:R0:W-:Y:S04]  /*05c0*/  STG.E desc[UR12][R8.64+0x14], R15 ;  /* 0x0000140f08007986 */ /* 0x0001e8000c10190c */
[----:B------:R-:W4:Y:S04]  /*05d0*/  LDG.E R14, desc[UR12][R6.64+0x18] ;  /* 0x0000180c060e7981 */ /* 0x000f28000c1e1900 */
[----:B--2---:R-:W4:Y:S01]  /*05e0*/  LDG.E R17, desc[UR12][R4.64+0x18] ;  /* 0x0000180c04117981 */ /* 0x004f22000c1e1900 */
[----:B------:R-:W-:-:S04]  /*05f0*/  IADD3 R12, P1, PT, R12, -0x10, RZ ;  /* 0xfffffff00c0c7810 */ /* 0x000fc80007f3e0ff */
[----:B------:R-:W-:Y:S01]  /*0600*/  IADD3.X R10, PT, PT, R10, -0x1, RZ, P1, !PT ;  /* 0xffffffff0a0a7810 */ /* 0x000fe20000ffe4ff */
[----:B----4-:R-:W-:-:S05]  /*0610*/  FADD R17, R14, R17 ;  /* 0x000000110e117221 */ /* 0x010fca0000000000 */
[----:B------:R1:W-:Y:S04]  /*0620*/  STG.E desc[UR12][R8.64+0x18], R17 ;  /* 0x0000181108007986 */ /* 0x0003e8000c10190c */
[----:B------:R2:W4:Y:S04]  /*0630*/  LDG.E R14, desc[UR12][R6.64+0x1c] ;  /* 0x00001c0c060e7981 */ /* 0x000528000c1e1900 */
[----:B---3--:R3:W4:Y:S01]  /*0640*/  LDG.E R19, desc[UR12][R4.64+0x1c] ;  /* 0x00001c0c04137981 */ /* 0x008722000c1e1900 */
[----:B------:R-:W-:-:S04]  /*0650*/  ISETP.NE.U32.AND P1, PT, R12, RZ, PT ;  /* 0x000000ff0c00720c */ /* 0x000fc80003f25070 */
[----:B------:R-:W-:Y:S02]  /*0660*/  ISETP.NE.AND.EX P1, PT, R10, RZ, PT, P1 ;  /* 0x000000ff0a00720c */ /* 0x000fe40003f25310 */
[----:B--2---:R-:W-:Y:S02]  /*0670*/  IADD3 R6, P4, PT, R6, 0x40, RZ ;  /* 0x0000004006067810 */ /* 0x004fe40007f9e0ff */
[----:B---3--:R-:W-:-:S03]  /*0680*/  IADD3 R4, P3, PT, R4, 0x40, RZ ;  /* 0x0000004004047810 */ /* 0x008fc60007f7e0ff */
[----:B------:R-:W-:Y:S02]  /*0690*/  IMAD.X R7, RZ, RZ, R7, P4 ;  /* 0x000000ffff077224 */ /* 0x000fe400020e0607 */
[----:B------:R-:W-:Y:S02]  /*06a0*/  IMAD.X R5, RZ, RZ, R5, P3 ;  /* 0x000000ffff057224 */ /* 0x000fe400018e0605 */
[----:B----4-:R-:W-:Y:S01]  /*06b0*/  FADD R19, R14, R19 ;  /* 0x000000130e137221 */ /* 0x010fe20000000000 */
[----:B------:R-:W-:-:S04]  /*06c0*/  IADD3 R14, P2, PT, R8, 0x40, RZ ;  /* 0x00000040080e7810 */ /* 0x000fc80007f5e0ff */
[----:B------:R1:W-:Y:S01]  /*06d0*/  STG.E desc[UR12][R8.64+0x1c], R19 ;  /* 0x00001c1308007986 */ /* 0x0003e2000c10190c */
[----:B0-----:R-:W-:Y:S01]  /*06e0*/  IMAD.X R15, RZ, RZ, R9, P2 ;  /* 0x000000ffff0f7224 */ /* 0x001fe200010e0609 */
[----:B------:R-:W-:Y:S07]  /*06f0*/  @P1 BRA `(.L_x_6) ;  /* 0xfffffff800cc1947 */ /* 0x000fee000383ffff */
.L_x_5:
[----:B0-----:R-:W-:Y:S05]  /*0700*/  @!P0 EXIT ;  /* 0x000000000000894d */ /* 0x001fea0003800000 */
[----:B------:R-:W-:Y:S02]  /*0710*/  ISETP.GE.U32.AND P1, PT, R18, 0x8, PT ;  /* 0x000000081200780c */ /* 0x000fe40003f26070 */
[----:B------:R-:W-:Y:S02]  /*0720*/  LOP3.LUT R16, R2, 0x5, RZ, 0xc0, !PT ;  /* 0x0000000502107812 */ /* 0x000fe400078ec0ff */
[----:B------:R-:W-:Y:S02]  /*0730*/  ISETP.GE.U32.AND.EX P1, PT, RZ, RZ, PT, P1 ;  /* 0x000000ffff00720c */ /* 0x000fe40003f26110 */
[----:B------:R-:W-:-:S04]  /*0740*/  ISETP.NE.U32.AND P0, PT, R16, RZ, PT ;  /* 0x000000ff1000720c */ /* 0x000fc80003f05070 */
[----:B------:R-:W-:-:S07]  /*0750*/  ISETP.NE.AND.EX P0, PT, RZ, RZ, PT, P0 ;  /* 0x000000ffff00720c */ /* 0x000fce0003f05300 */
[----:B------:R-:W-:Y:S06]  /*0760*/  @!P1 BRA `(.L_x_7) ;  /* 0x0000000400c89947 */ /* 0x000fec0003800000 */
[----:B------:R-:W1:Y:S01]  /*0770*/  LDCU.64 UR4, c[0x0][0x390] ;  /* 0x00007200ff0477ac */ /* 0x000e620008000a00 */
[C---:B------:R-:W-:Y:S01]  /*0780*/  IMAD.SHL.U32 R4, R0.reuse, 0x4, RZ ;  /* 0x0000000400047824 */ /* 0x040fe200078e00ff */
[----:B------:R-:W-:Y:S01]  /*0790*/  SHF.L.U64.HI R5, R0, 0x2, R11 ;  /* 0x0000000200057819 */ /* 0x000fe2000001020b */
[----:B------:R-:W0:Y:S03]  /*07a0*/  LDCU.128 UR8, c[0x0][0x380] ;  /* 0x00007000ff0877ac */ /* 0x000e260008000c00 */
[C---:B-1----:R-:W-:Y:S02]  /*07b0*/  IADD3 R8, P2, PT, R4.reuse, UR4, RZ ;  /* 0x0000000404087c10 */ /* 0x042fe4000ff5e0ff */
[----:B0-----:R-:W-:Y:S02]  /*07c0*/  IADD3 R6, P1, PT, R4, UR10, RZ ;  /* 0x0000000a04067c10 */ /* 0x001fe4000ff3e0ff */
[----:B------:R-:W-:-:S02]  /*07d0*/  IADD3.X R9, PT, PT, R5, UR5, RZ, P2, !PT ;  /* 0x0000000505097c10 */ /* 0x000fc400097fe4ff */
[----:B------:R-:W-:-:S04]  /*07e0*/  IADD3.X R7, PT, PT, R5, UR11, RZ, P1, !PT ;  /* 0x0000000b05077c10 */ /* 0x000fc80008ffe4ff */
[----:B------:R-:W2:Y:S04]  /*07f0*/  LDG.E R9, desc[UR12][R8.64] ;  /* 0x0000000c08097981 */ /* 0x000ea8000c1e1900 */
[----:B------:R-:W2:Y:S01]  /*0800*/  LDG.E R6, desc[UR12][R6.64] ;  /* 0x0000000c06067981 */ /* 0x000ea2000c1e1900 */
[----:B------:R-:W-:-:S04]  /*0810*/  IADD3 R10, P1, PT, R4, 0x4, RZ ;  /* 0x00000004040a7810 */ /* 0x000fc80007f3e0ff */
[----:B------:R-:W-:Y:S01]  /*0820*/  LOP3.LUT R10, R10, 0xfffffffc, RZ, 0xc0, !PT ;  /* 0xfffffffc0a0a7812 */ /* 0x000fe200078ec0ff */
[----:B------:R-:W-:Y:S01]  /*0830*/  IMAD.X R11, RZ, RZ, R5, P1 ;  /* 0x000000ffff0b7224 */ /* 0x000fe200008e0605 */
[----:B------:R-:W-:Y:S02]  /*0840*/  IADD3 R12, P1, PT, R4, UR8, RZ ;  /* 0x00000008040c7c10 */ /* 0x000fe4000ff3e0ff */
[C---:B------:R-:W-:Y:S02]  /*0850*/  IADD3 R18, P3, PT, R10.reuse, UR4, RZ ;  /* 0x000000040a127c10 */ /* 0x040fe4000ff7e0ff */
[----:B------:R-:W-:Y:S02]  /*0860*/  LOP3.LUT R11, R11, 0x3, RZ, 0xc0, !PT ;  /* 0x000000030b0b7812 */ /* 0x000fe400078ec0ff */
[----:B------:R-:W-:Y:S02]  /*0870*/  IADD3 R14, P2, PT, R10, UR10, RZ ;  /* 0x0000000a0a0e7c10 */ /* 0x000fe4000ff5e0ff */
[----:B------:R-:W-:-:S02]  /*0880*/  IADD3.X R13, PT, PT, R5, UR9, RZ, P1, !PT ;  /* 0x00000009050d7c10 */ /* 0x000fc40008ffe4ff */
[C---:B------:R-:W-:Y:S02]  /*0890*/  IADD3.X R19, PT, PT, R11.reuse, UR5, RZ, P3, !PT ;  /* 0x000000050b137c10 */ /* 0x040fe40009ffe4ff */
[----:B------:R-:W-:Y:S01]  /*08a0*/  IADD3.X R15, PT, PT, R11, UR11, RZ, P2, !PT ;  /* 0x0000000b0b0f7c10 */ /* 0x000fe200097fe4ff */
[----:B--2---:R-:W-:-:S05]  /*08b0*/  FADD R7, R6, R9 ;  /* 0x0000000906077221 */ /* 0x004fca0000000000 */
[----:B------:R0:W-:Y:S04]  /*08c0*/  STG.E desc[UR12][R12.64], R7 ;  /* 0x000000070c007986 */ /* 0x0001e8000c10190c */
[----:B------:R-:W2:Y:S04]  /*08d0*/  LDG.E R14, desc[UR12][R14.64] ;  /* 0x0000000c0e0e7981 */ /* 0x000ea8000c1e1900 */
[----:B------:R-:W2:Y:S01]  /*08e0*/  LDG.E R19, desc[UR12][R18.64] ;  /* 0x0000000c12137981 */ /* 0x000ea2000c1e1900 */
[----:B------:R-:W-:-:S04]  /*08f0*/  IADD3 R22, P1, PT, R4, 0x8, RZ ;  /* 0x0000000804167810 */ /* 0x000fc80007f3e0ff */
[----:B------:R-:W-:Y:S01]  /*0900*/  LOP3.LUT R22, R22, 0xfffffffc, RZ, 0xc0, !PT ;  /* 0xfffffffc16167812 */ /* 0x000fe200078ec0ff */
[----:B------:R-:W-:Y:S01]  /*0910*/  IMAD.X R6, RZ, RZ, R5, P1 ;  /* 0x000000ffff067224 */ /* 0x000fe200008e0605 */
[----:B------:R-:W-:Y:S02]  /*0920*/  IADD3 R8, P1, PT, R10, UR8, RZ ;  /* 0x000000080a087c10 */ /* 0x000fe4000ff3e0ff */
[----:B------:R-:W-:Y:S02]  /*0930*/  IADD3 R10, P3, PT, R22, UR4, RZ ;  /* 0x00000004160a7c10 */ /* 0x000fe4000ff7e0ff */
[----:B------:R-:W-:Y:S02]  /*0940*/  LOP3.LUT R6, R6, 0x3, RZ, 0xc0, !PT ;  /* 0x0000000306067812 */ /* 0x000fe400078ec0ff */
[----:B------:R-:W-:Y:S02]  /*0950*/  IADD3 R20, P2, PT, R22, UR10, RZ ;  /* 0x0000000a16147c10 */ /* 0x000fe4000ff5e0ff */
[----:B------:R-:W-:-:S02]  /*0960*/  IADD3.X R9, PT, PT, R11, UR9, RZ, P1, !PT ;  /* 0x000000090b097c10 */ /* 0x000fc40008ffe4ff */
[C---:B------:R-:W-:Y:S02]  /*0970*/  IADD3.X R11, PT, PT, R6.reuse, UR5, RZ, P3, !PT ;  /* 0x00000005060b7c10 */ /* 0x040fe40009ffe4ff */
[----:B------:R-:W-:Y:S01]  /*0980*/  IADD3.X R21, PT, PT, R6, UR11, RZ, P2, !PT ;  /* 0x0000000b06157c10 */ /* 0x000fe200097fe4ff */
[----:B--2---:R-:W-:-:S05]  /*0990*/  FADD R17, R14, R19 ;  /* 0x000000130e117221 */ /* 0x004fca0000000000 */
[----:B------:R1:W-:Y:S04]  /*09a0*/  STG.E desc[UR12][R8.64], R17 ;  /* 0x0000001108007986 */ /* 0x0003e8000c10190c */
[----:B------:R-:W1:Y:S04]  /*09b0*/  LDG.E R20, desc[UR12][R20.64] ;  /* 0x0000000c14147981 */ /* 0x000e68000c1e1900 */
[----:B------:R-:W1:Y:S01]  /*09c0*/  LDG.E R11, desc[UR12][R10.64] ;  /* 0x0000000c0a0b7981 */ /* 0x000e62000c1e1900 */
[----:B------:R-:W-:-:S04]  /*09d0*/  IADD3 R23, P1, PT, R4, 0xc, RZ ;  /* 0x0000000c04177810 */ /* 0x000fc80007f3e0ff */
[----:B------:R-:W-:Y:S01]  /*09e0*/  LOP3.LUT R23, R23, 0xfffffffc, RZ, 0xc0, !PT ;  /* 0xfffffffc17177812 */ /* 0x000fe200078ec0ff */
[----:B0-----:R-:W-:Y:S01]  /*09f0*/  IMAD.X R7, RZ, RZ, R5, P1 ;  /* 0x000000ffff077224 */ /* 0x001fe200008e0605 */
[----:B------:R-:W-:Y:S02]  /*0a00*/  IADD3 R14, P1, PT, R22, UR8, RZ ;  /* 0x00000008160e7c10 */ /* 0x000fe4000ff3e0ff */
[----:B------:R-:W-:Y:S02]  /*0a10*/  IADD3 R12, P3, PT, R23, UR4, RZ ;  /* 0x00000004170c7c10 */ /* 0x000fe4000ff7e0ff */
[----:B------:R-:W-:Y:S02]  /*0a20*/  LOP3.LUT R7, R7, 0x3, RZ, 0xc0, !PT ;  /* 0x0000000307077812 */ /* 0x000fe400078ec0ff */
[----:B------:R-:W-:Y:S02]  /*0a30*/  IADD3 R18, P2, PT, R23, UR10, RZ ;  /* 0x0000000a17127c10 */ /* 0x000fe4000ff5e0ff */
[----:B------:R-:W-:-:S02]  /*0a40*/  IADD3.X R15, PT, PT, R6, UR9, RZ, P1, !PT ;  /* 0x00000009060f7c10 */ /* 0x000fc40008ffe4ff */
[C---:B------:R-:W-:Y:S02]  /*0a50*/  IADD3.X R13, PT, PT, R7.reuse, UR5, RZ, P3, !PT ;  /* 0x00000005070d7c10 */ /* 0x040fe40009ffe4ff */
[----:B------:R-:W-:Y:S01]  /*0a60*/  IADD3.X R19, PT, PT, R7, UR11, RZ, P2, !PT ;  /* 0x0000000b07137c10 */ /* 0x000fe200097fe4ff */
[----:B-1----:R-:W-:-:S05]  /*0a70*/  FADD R17, R20, R11 ;  /* 0x0000000b14117221 */ /* 0x002fca0000000000 */
[----:B------:R0:W-:Y:S04]  /*0a80*/  STG.E desc[UR12][R14.64], R17 ;  /* 0x000000110e007986 */ /* 0x0001e8000c10190c */
[----:B------:R-:W0:Y:S04]  /*0a90*/  LDG.E R18, desc[UR12][R18.64] ;  /* 0x0000000c12127981 */ /* 0x000e28000c1e1900 */
[----:B------:R-:W0:Y:S01]  /*0aa0*/  LDG.E R13, desc[UR12][R12.64] ;  /* 0x0000000c0c0d7981 */ /* 0x000e22000c1e1900 */
        /* <DEDUP_REMOVED lines=10> */
[----:B0-----:R-:W-:-:S05]  /*0b50*/  FADD R17, R18, R13 ;  /* 0x0000000d12117221 */ /* 0x001fca0000000000 */
        /* <DEDUP_REMOVED lines=31> */
[----:B0-----:R-:W-:-:S04]  /*0d50*/  IADD3 R17, P1, PT, R4, 0x1c, RZ ;  /* 0x0000001c04117810 */ /* 0x001fc80007f3e0ff */
        /* <DEDUP_REMOVED lines=13> */
[----:B------:R-:W-:-:S04]  /*0e30*/  IADD3 R6, P1, PT, R17, UR8, RZ ;  /* 0x0000000811067c10 */ /* 0x000fc8000ff3e0ff */
[----:B-1----:R-:W-:Y:S01]  /*0e40*/  IADD3.X R7, PT, PT, R18, UR9, RZ, P1, !PT ;  /* 0x0000000912077c10 */ /* 0x002fe20008ffe4ff */
[----:B------:R-:W-:Y:S02]  /*0e50*/  VIADD R0, R0, 0x8 ;  /* 0x0000000800007836 */ /* 0x000fe40000000000 */
[----:B------:R-:W-:Y:S02]  /*0e60*/  IMAD.MOV.U32 R11, RZ, RZ, RZ ;  /* 0x000000ffff0b7224 */ /* 0x000fe400078e00ff */
[----:B--2---:R-:W-:-:S05]  /*0e70*/  FADD R17, R12, R15 ;  /* 0x0000000f0c117221 */ /* 0x004fca0000000000 */
[----:B------:R0:W-:Y:S02]  /*0e80*/  STG.E desc[UR12][R6.64], R17 ;  /* 0x0000001106007986 */ /* 0x0001e4000c10190c */
.L_x_7:
[----:B------:R-:W-:Y:S05]  /*0e90*/  @!P0 EXIT ;  /* 0x000000000000894d */ /* 0x000fea0003800000 */
[----:B------:R-:W-:Y:S02]  /*0ea0*/  ISETP.GE.U32.AND P1, PT, R16, 0x4, PT ;  /* 0x000000041000780c */ /* 0x000fe40003f26070 */
[----:B------:R-:W-:Y:S02]  /*0eb0*/  LOP3.LUT R2, R2, 0x1, RZ, 0xc0, !PT ;  /* 0x0000000102027812 */ /* 0x000fe400078ec0ff */
[----:B------:R-:W-:Y:S02]  /*0ec0*/  ISETP.GE.U32.AND.EX P1, PT, RZ, RZ, PT, P1 ;  /* 0x000000ffff00720c */ /* 0x000fe40003f26110 */
[----:B------:R-:W-:-:S04]  /*0ed0*/  ISETP.NE.U32.AND P0, PT, R2, 0x1, PT ;  /* 0x000000010200780c */ /* 0x000fc80003f05070 */
[----:B------:R-:W-:-:S07]  /*0ee0*/  ISETP.NE.U32.AND.EX P0, PT, RZ, RZ, PT, P0 ;  /* 0x000000ffff00720c */ /* 0x000fce0003f05100 */
[----:B------:R-:W-:Y:S06]  /*0ef0*/  @!P1 BRA `(.L_x_8) ;  /* 0x0000000000e89947 */ /* 0x000fec0003800000 */
[----:B------:R-:W0:Y:S01]  /*0f00*/  LDCU.64 UR4, c[0x0][0x390] ;  /* 0x00007200ff0477ac */ /* 0x000e220008000a00 */
[C---:B------:R-:W-:Y:S01]  /*0f10*/  IMAD.SHL.U32 R2, R0.reuse, 0x4, RZ ;  /* 0x0000000400027824 */ /* 0x040fe200078e00ff */
[----:B------:R-:W-:Y:S01]  /*0f20*/  SHF.L.U64.HI R11, R0, 0x2, R11 ;  /* 0x00000002000b7819 */ /* 0x000fe2000001020b */
[----:B------:R-:W2:Y:S03]  /*0f30*/  LDCU.128 UR8, c[0x0][0x380] ;  /* 0x00007000ff0877ac */ /* 0x000ea60008000c00 */
[C---:B0-----:R-:W-:Y:S02]  /*0f40*/  IADD3 R6, P2, PT, R2.reuse, UR4, RZ ;  /* 0x0000000402067c10 */ /* 0x041fe4000ff5e0ff */
[----:B--2---:R-:W-:Y:S02]  /*0f50*/  IADD3 R4, P1, PT, R2, UR10, RZ ;  /* 0x0000000a02047c10 */ /* 0x004fe4000ff3e0ff */
[----:B------:R-:W-:-:S02]  /*0f60*/  IADD3.X R7, PT, PT, R11, UR5, RZ, P2, !PT ;  /* 0x000000050b077c10 */ /* 0x000fc400097fe4ff */
[----:B------:R-:W-:-:S04]  /*0f70*/  IADD3.X R5, PT, PT, R11, UR11, RZ, P1, !PT ;  /* 0x0000000b0b057c10 */ /* 0x000fc80008ffe4ff */
[----:B------:R-:W2:Y:S04]  /*0f80*/  LDG.E R7, desc[UR12][R6.64] ;  /* 0x0000000c06077981 */ /* 0x000ea8000c1e1900 */
[----:B------:R-:W2:Y:S01]  /*0f90*/  LDG.E R4, desc[UR12][R4.64] ;  /* 0x0000000c04047981 */ /* 0x000ea2000c1e1900 */
[----:B------:R-:W-:-:S04]  /*0fa0*/  IADD3 R3, P1, PT, R2, 0x4, RZ ;  /* 0x0000000402037810 */ /* 0x000fc80007f3e0ff */
[----:B------:R-:W-:Y:S01]  /*0fb0*/  LOP3.LUT R10, R3, 0xfffffffc, RZ, 0xc0, !PT ;  /* 0xfffffffc030a7812 */ /* 0x000fe200078ec0ff */
[----:B-1----:R-:W-:Y:S01]  /*0fc0*/  IMAD.X R9, RZ, RZ, R11, P1 ;  /* 0x000000ffff097224 */ /* 0x002fe200008e060b */
        /* <DEDUP_REMOVED lines=31> */
[----:B0-----:R-:W-:Y:S02]  /*11c0*/  IADD3 R8, P2, PT, R14, UR10, RZ ;  /* 0x0000000a0e087c10 */ /* 0x001fe4000ff5e0ff */
[----:B------:R-:W-:-:S02]  /*11d0*/  IADD3.X R3, PT, PT, R10, UR9, RZ, P1, !PT ;  /* 0x000000090a037c10 */ /* 0x000fc40008ffe4ff */
[C---:B------:R-:W-:Y:S02]  /*11e0*/  IADD3.X R13, PT, PT, R11.reuse, UR5, RZ, P3, !PT ;  /* 0x000000050b0d7c10 */ /* 0x040fe40009ffe4ff */
[----:B------:R-:W-:Y:S01]  /*11f0*/  IADD3.X R9, PT, PT, R11, UR11, RZ, P2, !PT ;  /* 0x0000000b0b097c10 */ /* 0x000fe200097fe4ff */
[----:B--2---:R-:W-:-:S05]  /*1200*/  FADD R17, R6, R17 ;  /* 0x0000001106117221 */ /* 0x004fca0000000000 */
[----:B------:R2:W-:Y:S04]  /*1210*/  STG.E desc[UR12][R2.64], R17 ;  /* 0x0000001102007986 */ /* 0x0005e8000c10190c */
[----:B------:R-:W3:Y:S04]  /*1220*/  LDG.E R8, desc[UR12][R8.64] ;  /* 0x0000000c08087981 */ /* 0x000ee8000c1e1900 */
[----:B------:R-:W3:Y:S01]  /*1230*/  LDG.E R13, desc[UR12][R12.64] ;  /* 0x0000000c0c0d7981 */ /* 0x000ee2000c1e1900 */
[----:B-1----:R-:W-:-:S04]  /*1240*/  IADD3 R4, P1, PT, R14, UR8, RZ ;  /* 0x000000080e047c10 */ /* 0x002fc8000ff3e0ff */
[----:B------:R-:W-:Y:S01]  /*1250*/  IADD3.X R5, PT, PT, R11, UR9, RZ, P1, !PT ;  /* 0x000000090b057c10 */ /* 0x000fe20008ffe4ff */
[----:B------:R-:W-:Y:S02]  /*1260*/  VIADD R0, R0, 0x4 ;  /* 0x0000000400007836 */ /* 0x000fe40000000000 */
[----:B------:R-:W-:Y:S02]  /*1270*/  IMAD.MOV.U32 R11, RZ, RZ, RZ ;  /* 0x000000ffff0b7224 */ /* 0x000fe400078e00ff */
[----:B---3--:R-:W-:-:S05]  /*1280*/  FADD R7, R8, R13 ;  /* 0x0000000d08077221 */ /* 0x008fca0000000000 */
[----:B------:R2:W-:Y:S02]  /*1290*/  STG.E desc[UR12][R4.64], R7 ;  /* 0x0000000704007986 */ /* 0x0005e4000c10190c */
.L_x_8:
[----:B------:R-:W-:Y:S05]  /*12a0*/  @P0 EXIT ;  /* 0x000000000000094d */ /* 0x000fea0003800000 */
[----:B------:R-:W2:Y:S01]  /*12b0*/  LDCU.64 UR4, c[0x0][0x390] ;  /* 0x00007200ff0477ac */ /* 0x000ea20008000a00 */
[C---:B0-----:R-:W-:Y:S01]  /*12c0*/  IMAD.SHL.U32 R6, R0.reuse, 0x4, RZ ;  /* 0x0000000400067824 */ /* 0x041fe200078e00ff */
[----:B------:R-:W-:Y:S01]  /*12d0*/  SHF.L.U64.HI R0, R0, 0x2, R11 ;  /* 0x0000000200007819 */ /* 0x000fe2000001020b */
[----:B------:R-:W0:Y:S03]  /*12e0*/  LDCU.128 UR8, c[0x0][0x380] ;  /* 0x00007000ff0877ac */ /* 0x000e260008000c00 */
[C---:B--2---:R-:W-:Y:S02]  /*12f0*/  IADD3 R4, P1, PT, R6.reuse, UR4, RZ ;  /* 0x0000000406047c10 */ /* 0x044fe4000ff3e0ff */
[----:B0-----:R-:W-:Y:S02]  /*1300*/  IADD3 R2, P0, PT, R6, UR10, RZ ;  /* 0x0000000a06027c10 */ /* 0x001fe4000ff1e0ff */
[----:B------:R-:W-:-:S02]  /*1310*/  IADD3.X R5, PT, PT, R0, UR5, RZ, P1, !PT ;  /* 0x0000000500057c10 */ /* 0x000fc40008ffe4ff */
[----:B------:R-:W-:-:S04]  /*1320*/  IADD3.X R3, PT, PT, R0, UR11, RZ, P0, !PT ;  /* 0x0000000b00037c10 */ /* 0x000fc800087fe4ff */
[----:B------:R-:W1:Y:S04]  /*1330*/  LDG.E R5, desc[UR12][R4.64] ;  /* 0x0000000c04057981 */ /* 0x000e68000c1e1900 */
[----:B------:R-:W1:Y:S01]  /*1340*/  LDG.E R2, desc[UR12][R2.64] ;  /* 0x0000000c02027981 */ /* 0x000e62000c1e1900 */
[----:B------:R-:W-:-:S04]  /*1350*/  IADD3 R6, P0, PT, R6, UR8, RZ ;  /* 0x0000000806067c10 */ /* 0x000fc8000ff1e0ff */
[----:B------:R-:W-:Y:S01]  /*1360*/  IADD3.X R7, PT, PT, R0, UR9, RZ, P0, !PT ;  /* 0x0000000900077c10 */ /* 0x000fe200087fe4ff */
[----:B-1----:R-:W-:-:S05]  /*1370*/  FADD R9, R2, R5 ;  /* 0x0000000502097221 */ /* 0x002fca0000000000 */
[----:B------:R-:W-:Y:S01]  /*1380*/  STG.E desc[UR12][R6.64], R9 ;  /* 0x0000000906007986 */ /* 0x000fe2000c10190c */
[----:B------:R-:W-:Y:S05]  /*1390*/  EXIT ;  /* 0x000000000000794d */ /* 0x000fea0003800000 */
.L_x_9:
        /* <DEDUP_REMOVED lines=14> */
.L_x_34:


//--------------------- .text._Z15matrixMulKernelIfEvPT_PKS0_S3_m --------------------------
	.section	.text._Z15matrixMulKernelIfEvPT_PKS0_S3_m,"ax",@progbits
	.align	128
        .global         _Z15matrixMulKernelIfEvPT_PKS0_S3_m
        .type           _Z15matrixMulKernelIfEvPT_PKS0_S3_m,@function
        .size           _Z15matrixMulKernelIfEvPT_PKS0_S3_m,(.L_x_35 - _Z15matrixMulKernelIfEvPT_PKS0_S3_m)
        .other          _Z15matrixMulKernelIfEvPT_PKS0_S3_m,@"STO_CUDA_ENTRY STV_DEFAULT"
_Z15matrixMulKernelIfEvPT_PKS0_S3_m:
.text._Z15matrixMulKernelIfEvPT_PKS0_S3_m:
[----:B------:R-:W-:Y:S01]  /*0000*/  LDC R1, c[0x0][0x37c] ;  /* 0x0000df00ff017b82 */ /* 0x000fe20000000800 */
[----:B------:R-:W0:Y:S02]  /*0010*/  LDCU.64 UR4, c[0x0][0x398] ;  /* 0x00007300ff0477ac */ /* 0x000e240008000a00 */
[----:B0-----:R-:W-:-:S04]  /*0020*/  ISETP.NE.U32.AND P0, PT, RZ, UR4, PT ;  /* 0x00000004ff007c0c */ /* 0x001fc8000bf05070 */
[----:B------:R-:W-:-:S13]  /*0030*/  ISETP.NE.AND.EX P0, PT, RZ, UR5, PT, P0 ;  /* 0x00000005ff007c0c */ /* 0x000fda000bf05300 */
[----:B------:R-:W-:Y:S05]  /*0040*/  @!P0 EXIT ;  /* 0x000000000000894d */ /* 0x000fea0003800000 */
[----:B------:R-:W-:Y:S02]  /*0050*/  ULOP3.LUT UR15, UR4, 0x7, URZ, 0xc0, !UPT ;  /* 0x00000007040f7892 */ /* 0x000fe4000f8ec0ff */
[----:B------:R-:W-:Y:S02]  /*0060*/  ULOP3.LUT UR26, UR4, 0x3, URZ, 0xc0, !UPT ;  /* 0x00000003041a7892 */ /* 0x000fe4000f8ec0ff */
[----:B------:R-:W-:Y:S02]  /*0070*/  ULOP3.LUT UR12, UR4, 0xfffffff8, URZ, 0xc0, !UPT ;  /* 0xfffffff8040c7892 */ /* 0x000fe4000f8ec0ff */
[----:B------:R-:W-:Y:S02]  /*0080*/  USHF.L.U64.HI UR13, UR4, 0x2, UR5 ;  /* 0x00000002040d7899 */ /* 0x000fe40008010205 */
[----:B------:R-:W-:Y:S01]  /*0090*/  USHF.L.U32 UR14, UR4, 0x2, URZ ;  /* 0x00000002040e7899 */ /* 0x000fe200080006ff */
[----:B------:R-:W0:Y:S02]  /*00a0*/  LDCU.64 UR22, c[0x0][0x358] ;  /* 0x00006b00ff1677ac */ /* 0x000e240008000a00 */
[----:B------:R-:W-:Y:S01]  /*00b0*/  UMOV UR4, URZ ;  /* 0x000000ff00047c82 */ /* 0x000fe20008000000 */
[----:B------:R-:W-:-:S08]  /*00c0*/  UMOV UR5, URZ ;  /* 0x000000ff00057c82 */ /* 0x000fd00008000000 */
.L_x_16:
[----:B------:R-:W-:Y:S01]  /*00d0*/  UMOV UR6, URZ ;  /* 0x000000ff00067c82 */ /* 0x000fe20008000000 */
[----:B-1234-:R-:W-:-:S05]  /*00e0*/  UMOV UR7, URZ ;  /* 0x000000ff00077c82 */ /* 0x01efca0008000000 */
.L_x_15:
[----:B-1----:R-:W1:Y:S01]  /*00f0*/  LDCU.64 UR24, c[0x0][0x398] ;  /* 0x00007300ff1877ac */ /* 0x002e620008000a00 */
[----:B--2---:R-:W2:Y:S01]  /*0100*/  LDCU.64 UR16, c[0x0][0x388] ;  /* 0x00007100ff1077ac */ /* 0x004ea20008000a00 */
[----:B-1----:R-:W-:Y:S02]  /*0110*/  UIMAD UR10, UR5, UR24, URZ ;  /* 0x00000018050a72a4 */ /* 0x002fe4000f8e02ff */
[----:B------:R-:W-:Y:S02]  /*0120*/  UISETP.GE.U32.AND UP0, UPT, UR24, 0x8, UPT ;  /* 0x000000081800788c */ /* 0x000fe4000bf06070 */
[----:B------:R-:W-:Y:S02]  /*0130*/  UIMAD.WIDE.U32 UR8, UR4, UR24, UR6 ;  /* 0x00000018040872a5 */ /* 0x000fe4000f8e0006 */
[----:B------:R-:W-:Y:S02]  /*0140*/  UIMAD UR10, UR4, UR25, UR10 ;  /* 0x00000019040a72a4 */ /* 0x000fe4000f8e020a */
[----:B------:R-:W-:-:S02]  /*0150*/  UISETP.GE.U32.AND.EX UP0, UPT, UR25, URZ, UPT, UP0 ;  /* 0x000000ff1900728c */ /* 0x000fc4000bf06100 */
[----:B--2---:R-:W-:Y:S02]  /*0160*/  ULEA UR11, UP1, UR8, UR16, 0x2 ;  /* 0x00000010080b7291 */ /* 0x004fe4000f8210ff */
[----:B------:R-:W-:-:S04]  /*0170*/  UIADD3 UR9, UPT, UPT, UR9, UR10, URZ ;  /* 0x0000000a09097290 */ /* 0x000fc8000fffe0ff */
[----:B------:R-:W-:Y:S01]  /*0180*/  ULEA.HI.X UR9, UR8, UR17, UR9, 0x2, UP1 ;  /* 0x0000001108097291 */ /* 0x000fe200088f1409 */
[----:B------:R-:W-:Y:S02]  /*0190*/  MOV R2, UR11 ;  /* 0x0000000b00027c02 */ /* 0x000fe40008000f00 */
[----:B------:R-:W-:-:S03]  /*01a0*/  UMOV UR8, URZ ;  /* 0x000000ff00087c82 */ /* 0x000fc60008000000 */
[----:B------:R-:W-:Y:S01]  /*01b0*/  IMAD.U32 R3, RZ, RZ, UR9 ;  /* 0x00000009ff037e24 */ /* 0x000fe2000f8e00ff */
[----:B------:R-:W-:Y:S01]  /*01c0*/  UMOV UR9, URZ ;  /* 0x000000ff00097c82 */ /* 0x000fe20008000000 */
[----:B---34-:R-:W-:Y:S05]  /*01d0*/  BRA.U !UP0, `(.L_x_10) ;  /* 0x0000000508207547 */ /* 0x018fea000b800000 */
[----:B------:R-:W1:Y:S01]  /*01e0*/  LDCU.64 UR10, c[0x0][0x390] ;  /* 0x00007200ff0a77ac */ /* 0x000e620008000a00 */
[----:B------:R-:W2:Y:S01]  /*01f0*/  LDCU.64 UR8, c[0x0][0x380] ;  /* 0x00007000ff0877ac */ /* 0x000ea20008000a00 */
[----:B------:R-:W3:Y:S01]  /*0200*/  LDCU UR18, c[0x0][0x39c] ;  /* 0x00007380ff1277ac */ /* 0x000ee20008000800 */
[----:B------:R-:W-:Y:S02]  /*0210*/  UIMAD UR17, UR13, UR6, URZ ;  /* 0x000000060d1172a4 */ /* 0x000fe4000f8e02ff */
[----:B------:R-:W-:Y:S02]  /*0220*/  UIMAD UR16, UR13, UR4, URZ ;  /* 0x000000040d1072a4 */ /* 0x000fe4000f8e02ff */
[----:B------:R-:W-:Y:S02]  /*0230*/  UIMAD UR17, UR7, UR14, UR17 ;  /* 0x0000000e071172a4 */ /* 0x000fe4000f8e0211 */
[----:B-1----:R-:W-:Y:S02]  /*0240*/  UIMAD.WIDE.U32 UR10, UR6, UR14, UR10 ;  /* 0x0000000e060a72a5 */ /* 0x002fe4000f8e000a */
[----:B------:R-:W-:-:S02]  /*0250*/  UIMAD UR16, UR5, UR14, UR16 ;  /* 0x0000000e051072a4 */ /* 0x000fc4000f8e0210 */
[----:B--2---:R-:W-:Y:S02]  /*0260*/  UIMAD.WIDE.U32 UR8, UR4, UR14, UR8 ;  /* 0x0000000e040872a5 */ /* 0x004fe4000f8e0008 */
[----:B------:R-:W-:Y:S02]  /*0270*/  UIADD3 UR19, UP1, UPT, UR10, 0x10, URZ ;  /* 0x000000100a137890 */ /* 0x000fe4000ff3e0ff */
[----:B------:R-:W-:Y:S02]  /*0280*/  UIADD3 UR20, UP0, UPT, UR8, 0x10, URZ ;  /* 0x0000001008147890 */ /* 0x000fe4000ff1e0ff */
[----:B------:R-:W-:Y:S02]  /*0290*/  UIADD3.X UR10, UPT, UPT, UR11, UR17, URZ, UP1, !UPT ;  /* 0x000000110b0a7290 */ /* 0x000fe40008ffe4ff */
[----:B------:R-:W-:Y:S01]  /*02a0*/  UIADD3.X UR8, UPT, UPT, UR9, UR16, URZ, UP0, !UPT ;  /* 0x0000001009087290 */ /* 0x000fe200087fe4ff */
[----:B------:R-:W-:Y:S01]  /*02b0*/  IMAD.U32 R4, RZ, RZ, UR19 ;  /* 0x00000013ff047e24 */ /* 0x000fe2000f8e00ff */
[----:B------:R-:W-:Y:S01]  /*02c0*/  MOV R0, UR20 ;  /* 0x0000001400007c02 */ /* 0x000fe20008000f00 */
[----:B---3--:R-:W-:Y:S01]  /*02d0*/  UMOV UR9, UR18 ;  /* 0x0000001200097c82 */ /* 0x008fe20008000000 */
[----:B------:R-:W-:-:S02]  /*02e0*/  IMAD.U32 R5, RZ, RZ, UR10 ;  /* 0x0000000aff057e24 */ /* 0x000fc4000f8e00ff */
[----:B------:R-:W-:Y:S01]  /*02f0*/  MOV R9, UR8 ;  /* 0x0000000800097c02 */ /* 0x000fe20008000f00 */
[----:B------:R-:W-:-:S06]  /*0300*/  UMOV UR8, UR12 ;  /* 0x0000000c00087c82 */ /* 0x000fcc0008000000 */
.L_x_11:
[----:B-1----:R-:W-:Y:S02]  /*0310*/  MOV R6, R0 ;  /* 0x0000000000067202 */ /* 0x002fe40000000f00 */
[----:B------:R-:W-:Y:S01]  /*0320*/  MOV R7, R9 ;  /* 0x0000000900077202 */ /* 0x000fe20000000f00 */
[----:B0-----:R-:W2:Y:S04]  /*0330*/  LDG.E R0, desc[UR22][R2.64] ;  /* 0x0000001602007981 */ /* 0x001ea8000c1e1900 */
[----:B------:R-:W2:Y:S04]  /*0340*/  LDG.E R9, desc[UR22][R4.64+-0x10] ;  /* 0xfffff01604097981 */ /* 0x000ea8000c1e1900 */
[----:B------:R-:W2:Y:S04]  /*0350*/  LDG.E R11, desc[UR22][R6.64+-0x10] ;  /* 0xfffff016060b7981 */ /* 0x000ea8000c1e1900 */
[----:B------:R-:W3:Y:S04]  /*0360*/  LDG.E R13, desc[UR22][R6.64+-0xc] ;  /* 0xfffff416060d7981 */ /* 0x000ee8000c1e1900 */
[----:B------:R-:W4:Y:S01]  /*0370*/  LDG.E R15, desc[UR22][R6.64+-0x8] ;  /* 0xfffff816060f7981 */ /* 0x000f22000c1e1900 */
[----:B--2---:R-:W-:-:S05]  /*0380*/  FFMA R9, R0, R9, R11 ;  /* 0x0000000900097223 */ /* 0x004fca000000000b */
[----:B------:R0:W-:Y:S04]  /*0390*/  STG.E desc[UR22][R6.64+-0x10], R9 ;  /* 0xfffff00906007986 */ /* 0x0001e8000c101916 */
[----:B------:R-:W3:Y:S04]  /*03a0*/  LDG.E R0, desc[UR22][R2.64] ;  /* 0x0000001602007981 */ /* 0x000ee8000c1e1900 */
[----:B------:R-:W3:Y:S02]  /*03b0*/  LDG.E R11, desc[UR22][R4.64+-0xc] ;  /* 0xfffff416040b7981 */ /* 0x000ee4000c1e1900 */
[----:B---3--:R-:W-:-:S05]  /*03c0*/  FFMA R11, R0, R11, R13 ;  /* 0x0000000b000b7223 */ /* 0x008fca000000000d */
[----:B------:R1:W-:Y:S04]  /*03d0*/  STG.E desc[UR22][R6.64+-0xc], R11 ;  /* 0xfffff40b06007986 */ /* 0x0003e8000c101916 */
[----:B------:R-:W4:Y:S04]  /*03e0*/  LDG.E R0, desc[UR22][R2.64] ;  /* 0x0000001602007981 */ /* 0x000f28000c1e1900 */
[----:B------:R-:W4:Y:S02]  /*03f0*/  LDG.E R13, desc[UR22][R4.64+-0x8] ;  /* 0xfffff816040d7981 */ /* 0x000f24000c1e1900 */
[----:B----4-:R-:W-:-:S02]  /*0400*/  FFMA R13, R0, R13, R15 ;  /* 0x0000000d000d7223 */ /* 0x010fc4000000000f */
[----:B------:R-:W2:Y:S04]  /*0410*/  LDG.E R15, desc[UR22][R6.64+-0x4] ;  /* 0xfffffc16060f7981 */ /* 0x000ea8000c1e1900 */
[----:B------:R3:W-:Y:S04]  /*0420*/  STG.E desc[UR22][R6.64+-0x8], R13 ;  /* 0xfffff80d06007986 */ /* 0x0007e8000c101916 */
[----:B------:R-:W2:Y:S04]  /*0430*/  LDG.E R0, desc[UR22][R2.64] ;  /* 0x0000001602007981 */ /* 0x000ea8000c1e1900 */
[----:B0-----:R-:W2:Y:S02]  /*0440*/  LDG.E R9, desc[UR22][R4.64+-0x4] ;  /* 0xfffffc1604097981 */ /* 0x001ea4000c1e1900 */
[----:B--2---:R-:W-:-:S02]  /*0450*/  FFMA R9, R0, R9, R15 ;  /* 0x0000000900097223 */ /* 0x004fc4000000000f */
[----:B------:R-:W2:Y:S04]  /*0460*/  LDG.E R15, desc[UR22][R6.64] ;  /* 0x00000016060f7981 */ /* 0x000ea8000c1e1900 */
[----:B------:R0:W-:Y:S04]  /*0470*/  STG.E desc[UR22][R6.64+-0x4], R9 ;  /* 0xfffffc0906007986 */ /* 0x0001e8000c101916 */
[----:B------:R-:W2:Y:S04]  /*0480*/  LDG.E R0, desc[UR22][R2.64] ;  /* 0x0000001602007981 */ /* 0x000ea8000c1e1900 */
[----:B-1----:R-:W2:Y:S02]  /*0490*/  LDG.E R11, desc[UR22][R4.64] ;  /* 0x00000016040b7981 */ /* 0x002ea4000c1e1900 */
[----:B--2---:R-:W-:-:S02]  /*04a0*/  FFMA R11, R0, R11, R15 ;  /* 0x0000000b000b7223 */ /* 0x004fc4000000000f */
[----:B------:R-:W2:Y:S04]  /*04b0*/  LDG.E R15, desc[UR22][R6.64+0x4] ;  /* 0x00000416060f7981 */ /* 0x000ea8000c1e1900 */
[----:B------:R1:W-:Y:S04]  /*04c0*/  STG.E desc[UR22][R6.64], R11 ;  /* 0x0000000b06007986 */ /* 0x0003e8000c101916 */
[----:B------:R-:W2:Y:S04]  /*04d0*/  LDG.E R0, desc[UR22][R2.64] ;  /* 0x0000001602007981 */ /* 0x000ea8000c1e1900 */
[----:B---3--:R-:W2:Y:S02]  /*04e0*/  LDG.E R13, desc[UR22][R4.64+0x4] ;  /* 0x00000416040d7981 */ /* 0x008ea4000c1e1900 */
[----:B--2---:R-:W-:-:S02]  /*04f0*/  FFMA R13, R0, R13, R15 ;  /* 0x0000000d000d7223 */ /* 0x004fc4000000000f */
[----:B------:R-:W2:Y:S04]  /*0500*/  LDG.E R15, desc[UR22][R6.64+0x8] ;  /* 0x00000816060f7981 */ /* 0x000ea8000c1e1900 */
[----:B------:R-:W-:Y:S04]  /*0510*/  STG.E desc[UR22][R6.64+0x4], R13 ;  /* 0x0000040d06007986 */ /* 0x000fe8000c101916 */
[----:B------:R-:W2:Y:S04]  /*0520*/  LDG.E R0, desc[UR22][R2.64] ;  /* 0x0000001602007981 */ /* 0x000ea8000c1e1900 */
[----:B0-----:R-:W2:Y:S02]  /*0530*/  LDG.E R9, desc[UR22][R4.64+0x8] ;  /* 0x0000081604097981 */ /* 0x001ea4000c1e1900 */
[----:B--2---:R-:W-:-:S02]  /*0540*/  FFMA R9, R0, R9, R15 ;  /* 0x0000000900097223 */ /* 0x004fc4000000000f */
[----:B------:R-:W2:Y:S04]  /*0550*/  LDG.E R15, desc[UR22][R6.64+0xc] ;  /* 0x00000c16060f7981 */ /* 0x000ea8000c1e1900 */
[----:B------:R0:W-:Y:S04]  /*0560*/  STG.E desc[UR22][R6.64+0x8], R9 ;  /* 0x0000080906007986 */ /* 0x0001e8000c101916 */
[----:B------:R-:W2:Y:S04]  /*0570*/  LDG.E R0, desc[UR22][R2.64] ;  /* 0x0000001602007981 */ /* 0x000ea8000c1e1900 */
[----:B-1----:R1:W2:Y:S01]  /*0580*/  LDG.E R11, desc[UR22][R4.64+0xc] ;  /* 0x00000c16040b7981 */ /* 0x0022a2000c1e1900 */
[----:B------:R-:W-:-:S04]  /*0590*/  UIADD3 UR8, UP0, UPT, UR8, -0x8, URZ ;  /* 0xfffffff808087890 */ /* 0x000fc8000ff1e0ff */
[----:B------:R-:W-:Y:S02]  /*05a0*/  UIADD3.X UR9, UPT, UPT, UR9, -0x1, URZ, UP0, !UPT ;  /* 0xffffffff09097890 */ /* 0x000fe400087fe4ff */
[----:B------:R-:W-:-:S04]  /*05b0*/  UISETP.NE.U32.AND UP0, UPT, UR8, URZ, UPT ;  /* 0x000000ff0800728c */ /* 0x000fc8000bf05070 */
[----:B------:R-:W-:Y:S01]  /*05c0*/  UISETP.NE.AND.EX UP0, UPT, UR9, URZ, UPT, UP0 ;  /* 0x000000ff0900728c */ /* 0x000fe2000bf05300 */
[----:B-1----:R-:W-:-:S04]  /*05d0*/  IADD3 R4, P1, PT, R4, 0x20, RZ ;  /* 0x0000002004047810 */ /* 0x002fc80007f3e0ff */
[----:B------:R-:W-:Y:S01]  /*05e0*/  IADD3.X R5, PT, PT, RZ, R5, RZ, P1, !PT ;  /* 0x00000005ff057210 */ /* 0x000fe20000ffe4ff */
[----:B--2---:R-:W-:-:S05]  /*05f0*/  FFMA R11, R0, R11, R15 ;  /* 0x0000000b000b7223 */ /* 0x004fca000000000f */
[----:B------:R1:W-:Y:S01]  /*0600*/  STG.E desc[UR22][R6.64+0xc], R11 ;  /* 0x00000c0b06007986 */ /* 0x0003e2000c101916 */
[----:B------:R-:W-:-:S05]  /*0610*/  IADD3 R0, P0, PT, R6, 0x20, RZ ;  /* 0x0000002006007810 */ /* 0x000fca0007f1e0ff */
[----:B0-----:R-:W-:Y:S01]  /*0620*/  IMAD.X R9, RZ, RZ, R7, P0 ;  /* 0x000000ffff097224 */ /* 0x001fe200000e0607 */
[----:B------:R-:W-:Y:S07]  /*0630*/  BRA.U UP0, `(.L_x_11) ;  /* 0xfffffffd00347547 */ /* 0x000fee000b83ffff */
[----:B------:R-:W-:Y:S01]  /*0640*/  UMOV UR8, UR12 ;  /* 0x0000000c00087c82 */ /* 0x000fe20008000000 */
[----:B------:R-:W-:-:S05]  /*0650*/  UMOV UR9, UR18 ;  /* 0x0000001200097c82 */ /* 0x000fca0008000000 */
.L_x_10:
[----:B------:R-:W-:-:S04]  /*0660*/  UISETP.NE.U32.AND UP0, UPT, UR15, URZ, UPT ;  /* 0x000000ff0f00728c */ /* 0x000fc8000bf05070 */
[----:B------:R-:W-:-:S09]  /*0670*/  UISETP.NE.AND.EX UP0, UPT, URZ, URZ, UPT, UP0 ;  /* 0x000000ffff00728c */ /* 0x000fd2000bf05300 */
[----:B------:R-:W-:Y:S05]  /*0680*/  BRA.U !UP0, `(.L_x_12) ;  /* 0x0000000908907547 */ /* 0x000fea000b800000 */
[----:B------:R-:W-:Y:S02]  /*0690*/  UIADD3 UR10, UP1, UPT, UR15, -0x1, URZ ;  /* 0xffffffff0f0a7890 */ /* 0x000fe4000ff3e0ff */
[----:B------:R-:W-:Y:S02]  /*06a0*/  UISETP.NE.U32.AND UP0, UPT, UR26, URZ, UPT ;  /* 0x000000ff1a00728c */ /* 0x000fe4000bf05070 */
[----:B------:R-:W-:Y:S02]  /*06b0*/  UIADD3.X UR11, UPT, UPT, URZ, -0x1, URZ, UP1, !UPT ;  /* 0xffffffffff0b7890 */ /* 0x000fe40008ffe4ff */
[----:B------:R-:W-:Y:S02]  /*06c0*/  UISETP.GE.U32.AND UP1, UPT, UR10, 0x3, UPT ;  /* 0x000000030a00788c */ /* 0x000fe4000bf26070 */
[----:B------:R-:W-:Y:S02]  /*06d0*/  UISETP.NE.AND.EX UP0, UPT, URZ, URZ, UPT, UP0 ;  /* 0x000000ffff00728c */ /* 0x000fe4000bf05300 */
[----:B------:R-:W-:-:S09]  /*06e0*/  UISETP.GE.U32.AND.EX UP1, UPT, UR11, URZ, UPT, UP1 ;  /* 0x000000ff0b00728c */ /* 0x000fd2000bf26110 */
[----:B------:R-:W-:Y:S05]  /*06f0*/  BRA.U !UP1, `(.L_x_13) ;  /* 0x0000000509487547 */ /* 0x000fea000b800000 */
[----:B------:R-:W2:Y:S01]  /*0700*/  LDCU.64 UR18, c[0x0][0x390] ;  /* 0x00007200ff1277ac */ /* 0x000ea20008000a00 */
[----:B0-----:R-:W3:Y:S01]  /*0710*/  LDG.E R0, desc[UR22][R2.64] ;  /* 0x0000001602007981 */ /* 0x001ee2000c1e1900 */
[----:B------:R-:W0:Y:S01]  /*0720*/  LDCU.64 UR16, c[0x0][0x380] ;  /* 0x00007000ff1077ac */ /* 0x000e220008000a00 */
[----:B------:R-:W-:Y:S02]  /*0730*/  UIMAD UR20, UR7, UR24, URZ ;  /* 0x00000018071472a4 */ /* 0x000fe4000f8e02ff */
[----:B------:R-:W-:Y:S02]  /*0740*/  UIMAD UR28, UR5, UR24, URZ ;  /* 0x00000018051c72a4 */ /* 0x000fe4000f8e02ff */
[----:B------:R-:W-:Y:S02]  /*0750*/  UIMAD UR27, UR6, UR25, UR20 ;  /* 0x00000019061b72a4 */ /* 0x000fe4000f8e0214 */
[----:B------:R-:W-:Y:S02]  /*0760*/  UIMAD.WIDE.U32 UR20, UR4, UR24, UR8 ;  /* 0x00000018041472a5 */ /* 0x000fe4000f8e0008 */
[----:B------:R-:W-:-:S02]  /*0770*/  UIMAD UR28, UR4, UR25, UR28 ;  /* 0x00000019041c72a4 */ /* 0x000fc4000f8e021c */
[----:B------:R-:W-:Y:S02]  /*0780*/  UIMAD.WIDE.U32 UR10, UR6, UR24, UR8 ;  /* 0x00000018060a72a5 */ /* 0x000fe4000f8e0008 */
[----:B------:R-:W-:Y:S02]  /*0790*/  UIADD3 UR9, UPT, UPT, UR28, UR21, URZ ;  /* 0x000000151c097290 */ /* 0x000fe4000fffe0ff */
[----:B------:R-:W-:Y:S02]  /*07a0*/  UIADD3 UR11, UPT, UPT, UR11, UR27, URZ ;  /* 0x0000001b0b0b7290 */ /* 0x000fe4000fffe0ff */
[----:B--2---:R-:W-:Y:S02]  /*07b0*/  ULEA UR21, UP1, UR10, UR18, 0x2 ;  /* 0x000000120a157291 */ /* 0x004fe4000f8210ff */
[----:B0-----:R-:W-:Y:S02]  /*07c0*/  ULEA UR29, UP2, UR20, UR16, 0x2 ;  /* 0x00000010141d7291 */ /* 0x001fe4000f8410ff */
[----:B------:R-:W-:-:S02]  /*07d0*/  ULEA.HI.X UR10, UR10, UR19, UR11, 0x2, UP1 ;  /* 0x000000130a0a7291 */ /* 0x000fc400088f140b */
[----:B------:R-:W-:Y:S01]  /*07e0*/  ULEA.HI.X UR9, UR20, UR17, UR9, 0x2, UP2 ;  /* 0x0000001114097291 */ /* 0x000fe200090f1409 */
[----:B-1----:R-:W-:Y:S01]  /*07f0*/  MOV R6, UR21 ;  /* 0x0000001500067c02 */ /* 0x002fe20008000f00 */
[----:B------:R-:W-:Y:S02]  /*0800*/  IMAD.U32 R4, RZ, RZ, UR29 ;  /* 0x0000001dff047e24 */ /* 0x000fe4000f8e00ff */
[----:B------:R-:W-:Y:S02]  /*0810*/  MOV R7, UR10 ;  /* 0x0000000a00077c02 */ /* 0x000fe40008000f00 */
[----:B------:R-:W-:-:S03]  /*0820*/  MOV R5, UR9 ;  /* 0x0000000900057c02 */ /* 0x000fc60008000f00 */
[----:B------:R0:W3:Y:S04]  /*0830*/  LDG.E R11, desc[UR22][R6.64] ;  /* 0x00000016060b7981 */ /* 0x0000e8000c1e1900 */
[----:B------:R-:W3:Y:S01]  /*0840*/  LDG.E R13, desc[UR22][R4.64] ;  /* 0x00000016040d7981 */ /* 0x000ee2000c1e1900 */
[----:B------:R-:W-:Y:S01]  /*0850*/  UIADD3 UR10, UPT, UPT, UR8, 0x1, URZ ;  /* 0x00000001080a7890 */ /* 0x000fe2000fffe0ff */
[----:B------:R-:W-:-:S03]  /*0860*/  UMOV UR11, URZ ;  /* 0x000000ff000b7c82 */ /* 0x000fc60008000000 */
[----:B------:R-:W-:Y:S02]  /*0870*/  UIMAD.WIDE.U32 UR20, UR6, UR24, UR10 ;  /* 0x00000018061472a5 */ /* 0x000fe4000f8e000a */
[----:B------:R-:W-:Y:S02]  /*0880*/  UIMAD.WIDE.U32 UR10, UR4, UR24, UR10 ;  /* 0x00000018040a72a5 */ /* 0x000fe4000f8e000a */
[----:B------:R-:W-:Y:S02]  /*0890*/  UIADD3 UR21, UPT, UPT, UR27, UR21, URZ ;  /* 0x000000151b157290 */ /* 0x000fe4000fffe0ff */
[----:B------:R-:W-:Y:S02]  /*08a0*/  UIADD3 UR9, UPT, UPT, UR28, UR11, URZ ;  /* 0x0000000b1c097290 */ /* 0x000fe4000fffe0ff */
[----:B------:R-:W-:Y:S02]  /*08b0*/  ULEA UR11, UP1, UR20, UR18, 0x2 ;  /* 0x00000012140b7291 */ /* 0x000fe4000f8210ff */
[----:B------:R-:W-:-:S02]  /*08c0*/  ULEA UR29, UP2, UR10, UR16, 0x2 ;  /* 0x000000100a1d7291 */ /* 0x000fc4000f8410ff */
[----:B------:R-:W-:Y:S02]  /*08d0*/  ULEA.HI.X UR20, UR20, UR19, UR21, 0x2, UP1 ;  /* 0x0000001314147291 */ /* 0x000fe400088f1415 */
[----:B------:R-:W-:Y:S01]  /*08e0*/  ULEA.HI.X UR9, UR10, UR17, UR9, 0x2, UP2 ;  /* 0x000000110a097291 */ /* 0x000fe200090f1409 */
[----:B------:R-:W-:Y:S01]  /*08f0*/  IMAD.U32 R8, RZ, RZ, UR11 ;  /* 0x0000000bff087e24 */ /* 0x000fe2000f8e00ff */
[----:B0-----:R-:W-:Y:S02]  /*0900*/  MOV R6, UR29 ;  /* 0x0000001d00067c02 */ /* 0x001fe40008000f00 */
[----:B------:R-:W-:Y:S02]  /*0910*/  MOV R9, UR20 ;  /* 0x0000001400097c02 */ /* 0x000fe40008000f00 */
[----:B------:R-:W-:Y:S02]  /*0920*/  IMAD.U32 R7, RZ, RZ, UR9 ;  /* 0x00000009ff077e24 */ /* 0x000fe4000f8e00ff */
[----:B---3--:R-:W-:-:S05]  /*0930*/  FFMA R11, R0, R11, R13 ;  /* 0x0000000b000b7223 */ /* 0x008fca000000000d */
[----:B------:R0:W-:Y:S04]  /*0940*/  STG.E desc[UR22][R4.64], R11 ;  /* 0x0000000b04007986 */ /* 0x0001e8000c101916 */
[----:B------:R1:W2:Y:S04]  /*0950*/  LDG.E R13, desc[UR22][R8.64] ;  /* 0x00000016080d7981 */ /* 0x0002a8000c1e1900 */
[----:B------:R-:W2:Y:S04]  /*0960*/  LDG.E R0, desc[UR22][R2.64] ;  /* 0x0000001602007981 */ /* 0x000ea8000c1e1900 */
[----:B------:R-:W2:Y:S01]  /*0970*/  LDG.E R15, desc[UR22][R6.64] ;  /* 0x00000016060f7981 */ /* 0x000ea2000c1e1900 */
        /* <DEDUP_REMOVED lines=10> */
[----:B-1----:R-:W-:Y:S02]  /*0a20*/  MOV R8, UR11 ;  /* 0x0000000b00087c02 */ /* 0x002fe40008000f00 */
[----:B0-----:R-:W-:Y:S01]  /*0a30*/  MOV R4, UR29 ;  /* 0x0000001d00047c02 */ /* 0x001fe20008000f00 */
[----:B------:R-:W-:Y:S02]  /*0a40*/  IMAD.U32 R9, RZ, RZ, UR20 ;  /* 0x00000014ff097e24 */ /* 0x000fe4000f8e00ff */
[----:B------:R-:W-:Y:S01]  /*0a50*/  MOV R5, UR9 ;  /* 0x0000000900057c02 */ /* 0x000fe20008000f00 */
[----:B--2---:R-:W-:-:S05]  /*0a60*/  FFMA R13, R0, R13, R15 ;  /* 0x0000000d000d7223 */ /* 0x004fca000000000f */
        /* <DEDUP_REMOVED lines=9> */
[----:B------:R-:W-:Y:S02]  /*0b00*/  ULEA UR18, UP1, UR20, UR18, 0x2 ;  /* 0x0000001214127291 */ /* 0x000fe4000f8210ff */
[----:B------:R-:W-:Y:S02]  /*0b10*/  UIADD3 UR9, UPT, UPT, UR28, UR11, URZ ;  /* 0x0000000b1c097290 */ /* 0x000fe4000fffe0ff */
[----:B------:R-:W-:-:S02]  /*0b20*/  ULEA UR16, UP2, UR10, UR16, 0x2 ;  /* 0x000000100a107291 */ /* 0x000fc4000f8410ff */
[----:B------:R-:W-:Y:S02]  /*0b30*/  ULEA.HI.X UR19, UR20, UR19, UR21, 0x2, UP1 ;  /* 0x0000001314137291 */ /* 0x000fe400088f1415 */
[----:B------:R-:W-:Y:S01]  /*0b40*/  ULEA.HI.X UR9, UR10, UR17, UR9, 0x2, UP2 ;  /* 0x000000110a097291 */ /* 0x000fe200090f1409 */
[----:B-1----:R-:W-:Y:S01]  /*0b50*/  MOV R8, UR18 ;  /* 0x0000001200087c02 */ /* 0x002fe20008000f00 */
[----:B0-----:R-:W-:Y:S02]  /*0b60*/  IMAD.U32 R6, RZ, RZ, UR16 ;  /* 0x00000010ff067e24 */ /* 0x001fe4000f8e00ff */
[----:B------:R-:W-:Y:S02]  /*0b70*/  MOV R9, UR19 ;  /* 0x0000001300097c02 */ /* 0x000fe40008000f00 */
[----:B------:R-:W-:Y:S01]  /*0b80*/  MOV R7, UR9 ;  /* 0x0000000900077c02 */ /* 0x000fe20008000f00 */
[----:B--2---:R-:W-:-:S05]  /*0b90*/  FFMA R11, R0, R11, R15 ;  /* 0x0000000b000b7223 */ /* 0x004fca000000000f */
[----:B------:R2:W-:Y:S04]  /*0ba0*/  STG.E desc[UR22][R4.64], R11 ;  /* 0x0000000b04007986 */ /* 0x0005e8000c101916 */
[----:B------:R-:W3:Y:S04]  /*0bb0*/  LDG.E R9, desc[UR22][R8.64] ;  /* 0x0000001608097981 */ /* 0x000ee8000c1e1900 */
[----:B------:R-:W3:Y:S04]  /*0bc0*/  LDG.E R0, desc[UR22][R2.64] ;  /* 0x0000001602007981 */ /* 0x000ee8000c1e1900 */
[----:B------:R-:W3:Y:S01]  /*0bd0*/  LDG.E R13, desc[UR22][R6.64] ;  /* 0x00000016060d7981 */ /* 0x000ee2000c1e1900 */
[----:B------:R-:W-:Y:S01]  /*0be0*/  UIADD3 UR8, UPT, UPT, UR8, 0x4, URZ ;  /* 0x0000000408087890 */ /* 0x000fe2000fffe0ff */
[----:B------:R-:W-:Y:S01]  /*0bf0*/  UMOV UR9, URZ ;  /* 0x000000ff00097c82 */ /* 0x000fe20008000000 */
[----:B---3--:R-:W-:-:S05]  /*0c00*/  FFMA R13, R0, R9, R13 ;  /* 0x00000009000d7223 */ /* 0x008fca000000000d */
[----:B------:R2:W-:Y:S05]  /*0c10*/  STG.E desc[UR22][R6.64], R13 ;  /* 0x0000000d06007986 */ /* 0x0005ea000c101916 */
.L_x_13:
[----:B------:R-:W-:Y:S05]  /*0c20*/  BRA.U !UP0, `(.L_x_12) ;  /* 0x0000000508287547 */ /* 0x000fea000b800000 */
[----:B------:R-:W-:Y:S02]  /*0c30*/  UISETP.NE.U32.AND UP0, UPT, UR26, 0x1, UPT ;  /* 0x000000011a00788c */ /* 0x000fe4000bf05070 */
[----:B------:R-:W-:Y:S02]  /*0c40*/  ULOP3.LUT UP1, URZ, UR24, 0x1, URZ, 0xc0, !UPT ;  /* 0x0000000118ff7892 */ /* 0x000fe4000f82c0ff */
[----:B------:R-:W-:-:S09]  /*0c50*/  UISETP.NE.AND.EX UP0, UPT, URZ, URZ, UPT, UP0 ;  /* 0x000000ffff00728c */ /* 0x000fd2000bf05300 */
[----:B------:R-:W-:Y:S05]  /*0c60*/  BRA.U !UP0, `(.L_x_14) ;  /* 0x0000000108b07547 */ /* 0x000fea000b800000 */
[----:B------:R-:W3:Y:S01]  /*0c70*/  LDCU.64 UR20, c[0x0][0x390] ;  /* 0x00007200ff1477ac */ /* 0x000ee20008000a00 */
[----:B0-----:R-:W4:Y:S01]  /*0c80*/  LDG.E R0, desc[UR22][R2.64] ;  /* 0x0000001602007981 */ /* 0x001f22000c1e1900 */
[----:B------:R-:W0:Y:S01]  /*0c90*/  LDCU.64 UR28, c[0x0][0x380] ;  /* 0x00007000ff1c77ac */ /* 0x000e220008000a00 */
[----:B------:R-:W-:Y:S02]  /*0ca0*/  UIMAD UR16, UR7, UR24, URZ ;  /* 0x00000018071072a4 */ /* 0x000fe4000f8e02ff */
[----:B------:R-:W-:Y:S02]  /*0cb0*/  UIMAD UR19, UR5, UR24, URZ ;  /* 0x00000018051372a4 */ /* 0x000fe4000f8e02ff */
[----:B------:R-:W-:Y:S02]  /*0cc0*/  UIMAD.WIDE.U32 UR10, UR6, UR24, UR8 ;  /* 0x00000018060a72a5 */ /* 0x000fe4000f8e0008 */
[----:B------:R-:W-:Y:S02]  /*0cd0*/  UIMAD UR18, UR6, UR25, UR16 ;  /* 0x00000019061272a4 */ /* 0x000fe4000f8e0210 */
[----:B------:R-:W-:-:S02]  /*0ce0*/  UIMAD.WIDE.U32 UR16, UR4, UR24, UR8 ;  /* 0x00000018041072a5 */ /* 0x000fc4000f8e0008 */
[----:B------:R-:W-:Y:S02]  /*0cf0*/  UIMAD UR19, UR4, UR25, UR19 ;  /* 0x00000019041372a4 */ /* 0x000fe4000f8e0213 */
[----:B------:R-:W-:Y:S02]  /*0d00*/  UIADD3 UR9, UPT, UPT, UR11, UR18, URZ ;  /* 0x000000120b097290 */ /* 0x000fe4000fffe0ff */
[----:B------:R-:W-:Y:S02]  /*0d10*/  UIADD3 UR11, UPT, UPT, UR19, UR17, URZ ;  /* 0x00000011130b7290 */ /* 0x000fe4000fffe0ff */
[----:B---3--:R-:W-:Y:S02]  /*0d20*/  ULEA UR27, UP0, UR10, UR20, 0x2 ;  /* 0x000000140a1b7291 */ /* 0x008fe4000f8010ff */
[----:B0-----:R-:W-:Y:S02]  /*0d30*/  ULEA UR17, UP2, UR16, UR28, 0x2 ;  /* 0x0000001c10117291 */ /* 0x001fe4000f8410ff */
[----:B------:R-:W-:-:S02]  /*0d40*/  ULEA.HI.X UR9, UR10, UR21, UR9, 0x2, UP0 ;  /* 0x000000150a097291 */ /* 0x000fc400080f1409 */
[----:B------:R-:W-:Y:S01]  /*0d50*/  ULEA.HI.X UR11, UR16, UR29, UR11, 0x2, UP2 ;  /* 0x0000001d100b7291 */ /* 0x000fe200090f140b */
[----:B--2---:R-:W-:Y:S01]  /*0d60*/  IMAD.U32 R4, RZ, RZ, UR27 ;  /* 0x0000001bff047e24 */ /* 0x004fe2000f8e00ff */
[----:B-1----:R-:W-:Y:S02]  /*0d70*/  MOV R6, UR17 ;  /* 0x0000001100067c02 */ /* 0x002fe40008000f00 */
[----:B------:R-:W-:Y:S02]  /*0d80*/  MOV R5, UR9 ;  /* 0x0000000900057c02 */ /* 0x000fe40008000f00 */
[----:B------:R-:W-:-:S03]  /*0d90*/  IMAD.U32 R7, RZ, RZ, UR11 ;  /* 0x0000000bff077e24 */ /* 0x000fc6000f8e00ff */
[----:B------:R0:W4:Y:S04]  /*0da0*/  LDG.E R11, desc[UR22][R4.64] ;  /* 0x00000016040b7981 */ /* 0x000128000c1e1900 */
[----:B------:R-:W4:Y:S01]  /*0db0*/  LDG.E R13, desc[UR22][R6.64] ;  /* 0x00000016060d7981 */ /* 0x000f22000c1e1900 */
        /* <DEDUP_REMOVED lines=10> */
[----:B0-----:R-:W-:Y:S02]  /*0e60*/  MOV R4, UR20 ;  /* 0x0000001400047c02 */ /* 0x001fe40008000f00 */
[----:B------:R-:W-:Y:S01]  /*0e70*/  MOV R8, UR28 ;  /* 0x0000001c00087c02 */ /* 0x000fe20008000f00 */
[----:B------:R-:W-:Y:S02]  /*0e80*/  IMAD.U32 R5, RZ, RZ, UR18 ;  /* 0x00000012ff057e24 */ /* 0x000fe4000f8e00ff */
[----:B------:R-:W-:Y:S01]  /*0e90*/  MOV R9, UR19 ;  /* 0x0000001300097c02 */ /* 0x000fe20008000f00 */
[----:B----4-:R-:W-:-:S05]  /*0ea0*/  FFMA R11, R0, R11, R13 ;  /* 0x0000000b000b7223 */ /* 0x010fca000000000d */
[----:B------:R3:W-:Y:S04]  /*0eb0*/  STG.E desc[UR22][R6.64], R11 ;  /* 0x0000000b06007986 */ /* 0x0007e8000c101916 */
[----:B------:R-:W2:Y:S04]  /*0ec0*/  LDG.E R5, desc[UR22][R4.64] ;  /* 0x0000001604057981 */ /* 0x000ea8000c1e1900 */
[----:B------:R-:W2:Y:S04]  /*0ed0*/  LDG.E R0, desc[UR22][R2.64] ;  /* 0x0000001602007981 */ /* 0x000ea8000c1e1900 */
[----:B------:R-:W2:Y:S01]  /*0ee0*/  LDG.E R13, desc[UR22][R8.64] ;  /* 0x00000016080d7981 */ /* 0x000ea2000c1e1900 */
[----:B------:R-:W-:Y:S01]  /*0ef0*/  UIADD3 UR8, UPT, UPT, UR8, 0x2, URZ ;  /* 0x0000000208087890 */ /* 0x000fe2000fffe0ff */
[----:B------:R-:W-:Y:S01]  /*0f00*/  UMOV UR9, URZ ;  /* 0x000000ff00097c82 */ /* 0x000fe20008000000 */
[----:B--2---:R-:W-:-:S05]  /*0f10*/  FFMA R13, R0, R5, R13 ;  /* 0x00000005000d7223 */ /* 0x004fca000000000d */
[----:B------:R3:W-:Y:S05]  /*0f20*/  STG.E desc[UR22][R8.64], R13 ;  /* 0x0000000d08007986 */ /* 0x0007ea000c101916 */
.L_x_14:
[----:B------:R-:W-:Y:S05]  /*0f30*/  BRA.U !UP1, `(.L_x_12) ;  /* 0x0000000109647547 */ /* 0x000fea000b800000 */
[----:B------:R-:W4:Y:S01]  /*0f40*/  LDCU.64 UR18, c[0x0][0x390] ;  /* 0x00007200ff1277ac */ /* 0x000f220008000a00 */
[----:B0-----:R-:W5:Y:S01]  /*0f50*/  LDG.E R2, desc[UR22][R2.64] ;  /* 0x0000001602027981 */ /* 0x001f62000c1e1900 */
[----:B------:R-:W0:Y:S01]  /*0f60*/  LDCU.64 UR28, c[0x0][0x380] ;  /* 0x00007000ff1c77ac */ /* 0x000e220008000a00 */
[----:B------:R-:W-:Y:S02]  /*0f70*/  UIMAD UR16, UR7, UR24, URZ ;  /* 0x00000018071072a4 */ /* 0x000fe4000f8e02ff */
[----:B------:R-:W-:Y:S01]  /*0f80*/  UIMAD UR17, UR5, UR24, URZ ;  /* 0x00000018051172a4 */ /* 0x000fe2000f8e02ff */
[----:B------:R-:W-:Y:S01]  /*0f90*/  UMOV UR10, UR8 ;  /* 0x00000008000a7c82 */ /* 0x000fe20008000000 */
[----:B------:R-:W-:Y:S01]  /*0fa0*/  UMOV UR11, UR9 ;  /* 0x00000009000b7c82 */ /* 0x000fe20008000000 */
[----:B------:R-:W-:Y:S02]  /*0fb0*/  UIMAD UR16, UR6, UR25, UR16 ;  /* 0x00000019061072a4 */ /* 0x000fe4000f8e0210 */
[----:B------:R-:W-:-:S02]  /*0fc0*/  UIMAD.WIDE.U32 UR8, UR6, UR24, UR10 ;  /* 0x00000018060872a5 */ /* 0x000fc4000f8e000a */
[----:B------:R-:W-:Y:S02]  /*0fd0*/  UIMAD.WIDE.U32 UR10, UR4, UR24, UR10 ;  /* 0x00000018040a72a5 */ /* 0x000fe4000f8e000a */
[----:B------:R-:W-:Y:S02]  /*0fe0*/  UIMAD UR20, UR4, UR25, UR17 ;  /* 0x00000019041472a4 */ /* 0x000fe4000f8e0211 */
[----:B------:R-:W-:Y:S02]  /*0ff0*/  UIADD3 UR17, UPT, UPT, UR16, UR9, URZ ;  /* 0x0000000910117290 */ /* 0x000fe4000fffe0ff */
[----:B----4-:R-:W-:Y:S02]  /*1000*/  ULEA UR16, UP0, UR8, UR18, 0x2 ;  /* 0x0000001208107291 */ /* 0x010fe4000f8010ff */
[----:B------:R-:W-:Y:S02]  /*1010*/  UIADD3 UR9, UPT, UPT, UR20, UR11, URZ ;  /* 0x0000000b14097290 */ /* 0x000fe4000fffe0ff */
[----:B0-----:R-:W-:-:S02]  /*1020*/  ULEA UR11, UP1, UR10, UR28, 0x2 ;  /* 0x0000001c0a0b7291 */ /* 0x001fc4000f8210ff */
[----:B------:R-:W-:Y:S01]  /*1030*/  ULEA.HI.X UR8, UR8, UR19, UR17, 0x2, UP0 ;  /* 0x0000001308087291 */ /* 0x000fe200080f1411 */
[----:B-123--:R-:W-:Y:S01]  /*1040*/  MOV R6, UR16 ;  /* 0x0000001000067c02 */ /* 0x00efe20008000f00 */
[----:B------:R-:W-:Y:S02]  /*1050*/  ULEA.HI.X UR9, UR10, UR29, UR9, 0x2, UP1 ;  /* 0x0000001d0a097291 */ /* 0x000fe400088f1409 */
[----:B------:R-:W-:Y:S02]  /*1060*/  IMAD.U32 R4, RZ, RZ, UR11 ;  /* 0x0000000bff047e24 */ /* 0x000fe4000f8e00ff */
[----:B------:R-:W-:Y:S02]  /*1070*/  MOV R7, UR8 ;  /* 0x0000000800077c02 */ /* 0x000fe40008000f00 */
[----:B------:R-:W-:-:S04]  /*1080*/  MOV R5, UR9 ;  /* 0x0000000900057c02 */ /* 0x000fc80008000f00 */
[----:B------:R-:W5:Y:S04]  /*1090*/  LDG.E R7, desc[UR22][R6.64] ;  /* 0x0000001606077981 */ /* 0x000f68000c1e1900 */
[----:B------:R-:W5:Y:S02]  /*10a0*/  LDG.E R9, desc[UR22][R4.64] ;  /* 0x0000001604097981 */ /* 0x000f64000c1e1900 */
[----:B-----5:R-:W-:-:S05]  /*10b0*/  FFMA R9, R2, R7, R9 ;  /* 0x0000000702097223 */ /* 0x020fca0000000009 */
[----:B------:R4:W-:Y:S02]  /*10c0*/  STG.E desc[UR22][R4.64], R9 ;  /* 0x0000000904007986 */ /* 0x0009e4000c101916 */
.L_x_12:
[----:B------:R-:W-:-:S04]  /*10d0*/  UIADD3 UR6, UP0, UPT, UR6, 0x1, URZ ;  /* 0x0000000106067890 */ /* 0x000fc8000ff1e0ff */
[----:B------:R-:W-:Y:S02]  /*10e0*/  UIADD3.X UR7, UPT, UPT, URZ, UR7, URZ, UP0, !UPT ;  /* 0x00000007ff077290 */ /* 0x000fe400087fe4ff */
[----:B------:R-:W-:-:S04]  /*10f0*/  UISETP.GE.U32.AND UP0, UPT, UR6, UR24, UPT ;  /* 0x000000180600728c */ /* 0x000fc8000bf06070 */
[----:B------:R-:W-:-:S09]  /*1100*/  UISETP.GE.U32.AND.EX UP0, UPT, UR7, UR25, UPT, UP0 ;  /* 0x000000190700728c */ /* 0x000fd2000bf06100 */
[----:B------:R-:W-:Y:S05]  /*1110*/  BRA.U !UP0, `(.L_x_15) ;  /* 0xffffffed08f47547 */ /* 0x000fea000b83ffff */
[----:B------:R-:W-:-:S04]  /*1120*/  UIADD3 UR4, UP0, UPT, UR4, 0x1, URZ ;  /* 0x0000000104047890 */ /* 0x000fc8000ff1e0ff */
[----:B------:R-:W-:Y:S02]  /*1130*/  UIADD3.X UR5, UPT, UPT, URZ, UR5, URZ, UP0, !UPT ;  /* 0x00000005ff057290 */ /* 0x000fe400087fe4ff */
[----:B------:R-:W-:-:S04]  /*1140*/  UISETP.GE.U32.AND UP0, UPT, UR4, UR24, UPT ;  /* 0x000000180400728c */ /* 0x000fc8000bf06070 */
[----:B------:R-:W-:-:S09]  /*1150*/  UISETP.GE.U32.AND.EX UP0, UPT, UR5, UR25, UPT, UP0 ;  /* 0x000000190500728c */ /* 0x000fd2000bf06100 */
[----:B------:R-:W-:Y:S05]  /*1160*/  BRA.U !UP0, `(.L_x_16) ;  /* 0xffffffed08d87547 */ /* 0x000fea000b83ffff */
[----:B0-----:R-:W-:Y:S05]  /*1170*/  EXIT ;  /* 0x000000000000794d */ /* 0x001fea0003800000 */
.L_x_17:
        /* <DEDUP_REMOVED lines=16> */
.L_x_35:


//--------------------- .text._Z15matrixAddKernelIiEvPT_PKS0_S3_m --------------------------
	.section	.text._Z15matrixAddKernelIiEvPT_PKS0_S3_m,"ax",@progbits
	.align	128
        .global         _Z15matrixAddKernelIiEvPT_PKS0_S3_m
        .type           _Z15matrixAddKernelIiEvPT_PKS0_S3_m,@function
        .size           _Z15matrixAddKernelIiEvPT_PKS0_S3_m,(.L_x_36 - _Z15matrixAddKernelIiEvPT_PKS0_S3_m)
        .other          _Z15matrixAddKernelIiEvPT_PKS0_S3_m,@"STO_CUDA_ENTRY STV_DEFAULT"
_Z15matrixAddKernelIiEvPT_PKS0_S3_m:
.text._Z15matrixAddKernelIiEvPT_PKS0_S3_m:
        /* <DEDUP_REMOVED lines=35> */
.L_x_19:
[----:B01----:R-:W2:Y:S04]  /*0230*/  LDG.E R8, desc[UR12][R6.64+-0x20] ;  /* 0xffffe00c06087981 */ /* 0x003ea8000c1e1900 */
[----:B------:R-:W2:Y:S02]  /*0240*/  LDG.E R9, desc[UR12][R4.64+-0x20] ;  /* 0xffffe00c04097981 */ /* 0x000ea4000c1e1900 */
[----:B--2---:R-:W-:Y:S02]  /*0250*/  IMAD.IADD R13, R8, 0x1, R9 ;  /* 0x00000001080d7824 */ /* 0x004fe400078e0209 */
[----:B------:R-:W-:Y:S02]  /*0260*/  IMAD.MOV.U32 R8, RZ, RZ, R14 ;  /* 0x000000ffff087224 */ /* 0x000fe400078e000e */
[----:B------:R-:W-:-:S05]  /*0270*/  IMAD.MOV.U32 R9, RZ, RZ, R15 ;  /* 0x000000ffff097224 */ /* 0x000fca00078e000f */
[----:B------:R0:W-:Y:S04]  /*0280*/  STG.E desc[UR12][R8.64+-0x20], R13 ;  /* 0xffffe00d08007986 */ /* 0x0001e8000c10190c */
[----:B------:R-:W2:Y:S04]  /*0290*/  LDG.E R14, desc[UR12][R6.64+-0x1c] ;  /* 0xffffe40c060e7981 */ /* 0x000ea8000c1e1900 */
[----:B------:R-:W2:Y:S02]  /*02a0*/  LDG.E R15, desc[UR12][R4.64+-0x1c] ;  /* 0xffffe40c040f7981 */ /* 0x000ea4000c1e1900 */
[----:B--2---:R-:W-:-:S05]  /*02b0*/  IMAD.IADD R15, R14, 0x1, R15 ;  /* 0x000000010e0f7824 */ /* 0x004fca00078e020f */
[----:B------:R1:W-:Y:S04]  /*02c0*/  STG.E desc[UR12][R8.64+-0x1c], R15 ;  /* 0xffffe40f08007986 */ /* 0x0003e8000c10190c */
[----:B------:R-:W2:Y:S04]  /*02d0*/  LDG.E R14, desc[UR12][R6.64+-0x18] ;  /* 0xffffe80c060e7981 */ /* 0x000ea8000c1e1900 */
[----:B------:R-:W2:Y:S02]  /*02e0*/  LDG.E R17, desc[UR12][R4.64+-0x18] ;  /* 0xffffe80c04117981 */ /* 0x000ea4000c1e1900 */
[----:B--2---:R-:W-:-:S05]  /*02f0*/  IMAD.IADD R17, R14, 0x1, R17 ;  /* 0x000000010e117824 */ /* 0x004fca00078e0211 */
[----:B------:R2:W-:Y:S04]  /*0300*/  STG.E desc[UR12][R8.64+-0x18], R17 ;  /* 0xffffe81108007986 */ /* 0x0005e8000c10190c */
[----:B------:R-:W3:Y:S04]  /*0310*/  LDG.E R14, desc[UR12][R6.64+-0x14] ;  /* 0xffffec0c060e7981 */ /* 0x000ee8000c1e1900 */
[----:B------:R-:W3:Y:S02]  /*0320*/  LDG.E R19, desc[UR12][R4.64+-0x14] ;  /* 0xffffec0c04137981 */ /* 0x000ee4000c1e1900 */
[----:B---3--:R-:W-:-:S05]  /*0330*/  IMAD.IADD R19, R14, 0x1, R19 ;  /* 0x000000010e137824 */ /* 0x008fca00078e0213 */
[----:B------:R3:W-:Y:S04]  /*0340*/  STG.E desc[UR12][R8.64+-0x14], R19 ;  /* 0xffffec1308007986 */ /* 0x0007e8000c10190c */
[----:B0-----:R-:W4:Y:S04]  /*0350*/  LDG.E R13, desc[UR12][R6.64+-0x10] ;  /* 0xfffff00c060d7981 */ /* 0x001f28000c1e1900 */
[----:B------:R-:W4:Y:S02]  /*0360*/  LDG.E R14, desc[UR12][R4.64+-0x10] ;  /* 0xfffff00c040e7981 */ /* 0x000f24000c1e1900 */
[----:B----4-:R-:W-:-:S05]  /*0370*/  IMAD.IADD R13, R13, 0x1, R14 ;  /* 0x000000010d0d7824 */ /* 0x010fca00078e020e */
[----:B------:R0:W-:Y:S04]  /*0380*/  STG.E desc[UR12][R8.64+-0x10], R13 ;  /* 0xfffff00d08007986 */ /* 0x0001e8000c10190c */
[----:B------:R-:W4:Y:S04]  /*0390*/  LDG.E R14, desc[UR12][R6.64+-0xc] ;  /* 0xfffff40c060e7981 */ /* 0x000f28000c1e1900 */
[----:B-1----:R-:W4:Y:S02]  /*03a0*/  LDG.E R15, desc[UR12][R4.64+-0xc] ;  /* 0xfffff40c040f7981 */ /* 0x002f24000c1e1900 */
[----:B----4-:R-:W-:-:S05]  /*03b0*/  IMAD.IADD R15, R14, 0x1, R15 ;  /* 0x000000010e0f7824 */ /* 0x010fca00078e020f */
[----:B------:R1:W-:Y:S04]  /*03c0*/  STG.E desc[UR12][R8.64+-0xc], R15 ;  /* 0xfffff40f08007986 */ /* 0x0003e8000c10190c */
[----:B------:R-:W4:Y:S04]  /*03d0*/  LDG.E R14, desc[UR12][R6.64+-0x8] ;  /* 0xfffff80c060e7981 */ /* 0x000f28000c1e1900 */
[----:B--2---:R-:W4:Y:S02]  /*03e0*/  LDG.E R17, desc[UR12][R4.64+-0x8] ;  /* 0xfffff80c04117981 */ /* 0x004f24000c1e1900 */
[----:B----4-:R-:W-:-:S05]  /*03f0*/  IMAD.IADD R17, R14, 0x1, R17 ;  /* 0x000000010e117824 */ /* 0x010fca00078e0211 */
[----:B------:R2:W-:Y:S04]  /*0400*/  STG.E desc[UR12][R8.64+-0x8], R17 ;  /* 0xfffff81108007986 */ /* 0x0005e8000c10190c */
[----:B------:R-:W4:Y:S04]  /*0410*/  LDG.E R14, desc[UR12][R6.64+-0x4] ;  /* 0xfffffc0c060e7981 */ /* 0x000f28000c1e1900 */
[----:B---3--:R-:W4:Y:S02]  /*0420*/  LDG.E R19, desc[UR12][R4.64+-0x4] ;  /* 0xfffffc0c04137981 */ /* 0x008f24000c1e1900 */
[----:B----4-:R-:W-:-:S05]  /*0430*/  IMAD.IADD R19, R14, 0x1, R19 ;  /* 0x000000010e137824 */ /* 0x010fca00078e0213 */
        /* <DEDUP_REMOVED lines=20> */
[----:B------:R-:W-:Y:S04]  /*0580*/  STG.E desc[UR12][R8.64+0x10], R13 ;  /* 0x0000100d08007986 */ /* 0x000fe8000c10190c */
[----:B------:R-:W4:Y:S04]  /*0590*/  LDG.E R14, desc[UR12][R6.64+0x14] ;  /* 0x0000140c060e7981 */ /* 0x000f28000c1e1900 */
[----:B-1----:R-:W4:Y:S02]  /*05a0*/  LDG.E R15, desc[UR12][R4.64+0x14] ;  /* 0x0000140c040f7981 */ /* 0x002f24000c1e1900 */
[----:B----4-:R-:W-:-:S05]  /*05b0*/  IMAD.IADD R15, R14, 0x1, R15 ;  /* 0x000000010e0f7824 */ /* 0x010fca00078e020f */
[----:B------:R0:W-:Y:S04]  /*05c0*/  STG.E desc[UR12][R8.64+0x14], R15 ;  /* 0x0000140f08007986 */ /* 0x0001e8000c10190c */
[----:B------:R-:W4:Y:S04]  /*05d0*/  LDG.E R14, desc[UR12][R6.64+0x18] ;  /* 0x0000180c060e7981 */ /* 0x000f28000c1e1900 */
[----:B--2---:R-:W4:Y:S01]  /*05e0*/  LDG.E R17, desc[UR12][R4.64+0x18] ;  /* 0x0000180c04117981 */ /* 0x004f22000c1e1900 */
[----:B------:R-:W-:-:S04]  /*05f0*/  IADD3 R12, P1, PT, R12, -0x10, RZ ;  /* 0xfffffff00c0c7810 */ /* 0x000fc80007f3e0ff */
[----:B------:R-:W-:Y:S01]  /*0600*/  IADD3.X R10, PT, PT, R10, -0x1, RZ, P1, !PT ;  /* 0xffffffff0a0a7810 */ /* 0x000fe20000ffe4ff */
[----:B----4-:R-:W-:-:S05]  /*0610*/  IMAD.IADD R17, R14, 0x1, R17 ;  /* 0x000000010e117824 */ /* 0x010fca00078e0211 */
        /* <DEDUP_REMOVED lines=9> */
[----:B----4-:R-:W-:Y:S01]  /*06b0*/  IMAD.IADD R19, R14, 0x1, R19 ;  /* 0x000000010e137824 */ /* 0x010fe200078e0213 */
[----:B------:R-:W-:-:S04]  /*06c0*/  IADD3 R14, P2, PT, R8, 0x40, RZ ;  /* 0x00000040080e7810 */ /* 0x000fc80007f5e0ff */
[----:B------:R1:W-:Y:S01]  /*06d0*/  STG.E desc[UR12][R8.64+0x1c], R19 ;  /* 0x00001c1308007986 */ /* 0x0003e2000c10190c */
[----:B0-----:R-:W-:Y:S01]  /*06e0*/  IMAD.X R15, RZ, RZ, R9, P2 ;  /* 0x000000ffff0f7224 */ /* 0x001fe200010e0609 */
[----:B------:R-:W-:Y:S07]  /*06f0*/  @P1 BRA `(.L_x_19) ;  /* 0xfffffff800cc1947 */ /* 0x000fee000383ffff */
.L_x_18:
        /* <DEDUP_REMOVED lines=27> */
[----:B--2---:R-:W-:-:S05]  /*08b0*/  IMAD.IADD R7, R6, 0x1, R9 ;  /* 0x0000000106077824 */ /* 0x004fca00078e0209 */
        /* <DEDUP_REMOVED lines=13> */
[----:B--2---:R-:W-:-:S05]  /*0990*/  IMAD.IADD R17, R14, 0x1, R19 ;  /* 0x000000010e117824 */ /* 0x004fca00078e0213 */
        /* <DEDUP_REMOVED lines=13> */
[----:B-1----:R-:W-:-:S05]  /*0a70*/  IMAD.IADD R17, R20, 0x1, R11 ;  /* 0x0000000114117824 */ /* 0x002fca00078e020b */
        /* <DEDUP_REMOVED lines=13> */
[----:B0-----:R-:W-:-:S05]  /*0b50*/  IMAD.IADD R17, R18, 0x1, R13 ;  /* 0x0000000112117824 */ /* 0x001fca00078e020d */
        /* <DEDUP_REMOVED lines=45> */
[----:B------:R-:W-:-:S04]  /*0e30*/  IADD3 R6, P1, PT, R17, UR8, RZ ;  /* 0x0000000811067c10 */ /* 0x000fc8000ff3e0ff */
[----:B-1----:R-:W-:Y:S01]  /*0e40*/  IADD3.X R7, PT, PT, R18, UR9, RZ, P1, !PT ;  /* 0x0000000912077c10 */ /* 0x002fe20008ffe4ff */
[----:B------:R-:W-:Y:S02]  /*0e50*/  VIADD R0, R0, 0x8 ;  /* 0x0000000800007836 */ /* 0x000fe40000000000 */
[----:B------:R-:W-:Y:S02]  /*0e60*/  IMAD.MOV.U32 R11, RZ, RZ, RZ ;  /* 0x000000ffff0b7224 */ /* 0x000fe400078e00ff */
[----:B--2---:R-:W-:-:S05]  /*0e70*/  IMAD.IADD R17, R12, 0x1, R15 ;  /* 0x000000010c117824 */ /* 0x004fca00078e020f */
[----:B------:R0:W-:Y:S02]  /*0e80*/  STG.E desc[UR12][R6.64], R17 ;  /* 0x0000001106007986 */ /* 0x0001e4000c10190c */
.L_x_20:
        /* <DEDUP_REMOVED lines=55> */
[----:B--2---:R-:W-:-:S05]  /*1200*/  IMAD.IADD R17, R6, 0x1, R17 ;  /* 0x0000000106117824 */ /* 0x004fca00078e0211 */
[----:B------:R2:W-:Y:S04]  /*1210*/  STG.E desc[UR12][R2.64], R17 ;  /* 0x0000001102007986 */ /* 0x0005e8000c10190c */
[----:B------:R-:W3:Y:S04]  /*1220*/  LDG.E R8, desc[UR12][R8.64] ;  /* 0x0000000c08087981 */ /* 0x000ee8000c1e1900 */
[----:B------:R-:W3:Y:S01]  /*1230*/  LDG.E R13, desc[UR12][R12.64] ;  /* 0x0000000c0c0d7981 */ /* 0x000ee2000c1e1900 */
[----:B-1----:R-:W-:-:S04]  /*1240*/  IADD3 R4, P1, PT, R14, UR8, RZ ;  /* 0x000000080e047c10 */ /* 0x002fc8000ff3e0ff */
[----:B------:R-:W-:Y:S01]  /*1250*/  IADD3.X R5, PT, PT, R11, UR9, RZ, P1, !PT ;  /* 0x000000090b057c10 */ /* 0x000fe20008ffe4ff */
[----:B------:R-:W-:Y:S02]  /*1260*/  VIADD R0, R0, 0x4 ;  /* 0x0000000400007836 */ /* 0x000fe40000000000 */
[----:B------:R-:W-:Y:S02]  /*1270*/  IMAD.MOV.U32 R11, RZ, RZ, RZ ;  /* 0x000000ffff0b7224 */ /* 0x000fe400078e00ff */
[----:B---3--:R-:W-:-:S05]  /*1280*/  IMAD.IADD R7, R8, 0x1, R13 ;  /* 0x0000000108077824 */ /* 0x008fca00078e020d */
[----:B------:R2:W-:Y:S02]  /*1290*/  STG.E desc[UR12][R4.64], R7 ;  /* 0x0000000704007986 */ /* 0x0005e4000c10190c */
.L_x_21:
        /* <DEDUP_REMOVED lines=13> */
[----:B-1----:R-:W-:-:S05]  /*1370*/  IMAD.IADD R9, R2, 0x1, R5 ;  /* 0x0000000102097824 */ /* 0x002fca00078e0205 */
[----:B------:R-:W-:Y:S01]  /*1380*/  STG.E desc[UR12][R6.64], R9 ;  /* 0x0000000906007986 */ /* 0x000fe2000c10190c */
[----:B------:R-:W-:Y:S05]  /*1390*/  EXIT ;  /* 0x000000000000794d */ /* 0x000fea0003800000 */
.L_x_22:
        /* <DEDUP_REMOVED lines=14> */
.L_x_36:


//--------------------- .text._Z15matrixMulKernelIiEvPT_PKS0_S3_m --------------------------
	.section	.text._Z15matrixMulKernelIiEvPT_PKS0_S3_m,"ax",@progbits
	.align	128
        .global         _Z15matrixMulKernelIiEvPT_PKS0_S3_m
        .type           _Z15matrixMulKernelIiEvPT_PKS0_S3_m,@function
        .size           _Z15matrixMulKernelIiEvPT_PKS0_S3_m,(.L_x_37 - _Z15matrixMulKernelIiEvPT_PKS0_S3_m)
        .other          _Z15matrixMulKernelIiEvPT_PKS0_S3_m,@"STO_CUDA_ENTRY STV_DEFAULT"
_Z15matrixMulKernelIiEvPT_PKS0_S3_m:
.text._Z15matrixMulKernelIiEvPT_PKS0_S3_m:
        /* <DEDUP_REMOVED lines=13> */
.L_x_29:
[----:B------:R-:W-:Y:S01]  /*00d0*/  UMOV UR6, URZ ;  /* 0x000000ff00067c82 */ /* 0x000fe20008000000 */
[----:B-1234-:R-:W-:-:S05]  /*00e0*/  UMOV UR7, URZ ;  /* 0x000000ff00077c82 */ /* 0x01efca0008000000 */
.L_x_28:
        /* <DEDUP_REMOVED lines=34> */
.L_x_24:
[----:B-1----:R-:W-:Y:S02]  /*0310*/  MOV R6, R0 ;  /* 0x0000000000067202 */ /* 0x002fe40000000f00 */
[----:B------:R-:W-:Y:S01]  /*0320*/  MOV R7, R9 ;  /* 0x0000000900077202 */ /* 0x000fe20000000f00 */
[----:B0-----:R-:W2:Y:S04]  /*0330*/  LDG.E R0, desc[UR22][R2.64] ;  /* 0x0000001602007981 */ /* 0x001ea8000c1e1900 */
[----:B------:R-:W2:Y:S04]  /*0340*/  LDG.E R9, desc[UR22][R4.64+-0x10] ;  /* 0xfffff01604097981 */ /* 0x000ea8000c1e1900 */
[----:B------:R-:W2:Y:S02]  /*0350*/  LDG.E R8, desc[UR22][R6.64+-0x10] ;  /* 0xfffff01606087981 */ /* 0x000ea4000c1e1900 */
[----:B--2---:R-:W-:-:S02]  /*0360*/  IMAD R9, R0, R9, R8 ;  /* 0x0000000900097224 */ /* 0x004fc400078e0208 */
[----:B------:R-:W2:Y:S04]  /*0370*/  LDG.E R8, desc[UR22][R6.64+-0xc] ;  /* 0xfffff41606087981 */ /* 0x000ea8000c1e1900 */
[----:B------:R0:W-:Y:S04]  /*0380*/  STG.E desc[UR22][R6.64+-0x10], R9 ;  /* 0xfffff00906007986 */ /* 0x0001e8000c101916 */
        /* <DEDUP_REMOVED lines=11> */
[----:B0-----:R-:W2:Y:S02]  /*0440*/  LDG.E R9, desc[UR22][R4.64+-0x4] ;  /* 0xfffffc1604097981 */ /* 0x001ea4000c1e1900 */
[----:B--2---:R-:W-:-:S02]  /*0450*/  IMAD R9, R0, R9, R8 ;  /* 0x0000000900097224 */ /* 0x004fc400078e0208 */
[----:B------:R-:W2:Y:S04]  /*0460*/  LDG.E R8, desc[UR22][R6.64] ;  /* 0x0000001606087981 */ /* 0x000ea8000c1e1900 */
[----:B------:R0:W-:Y:S04]  /*0470*/  STG.E desc[UR22][R6.64+-0x4], R9 ;  /* 0xfffffc0906007986 */ /* 0x0001e8000c101916 */
[----:B------:R-:W2:Y:S04]  /*0480*/  LDG.E R0, desc[UR22][R2.64] ;  /* 0x0000001602007981 */ /* 0x000ea8000c1e1900 */
[----:B-1----:R-:W2:Y:S02]  /*0490*/  LDG.E R11, desc[UR22][R4.64] ;  /* 0x00000016040b7981 */ /* 0x002ea4000c1e1900 */
[----:B--2---:R-:W-:-:S02]  /*04a0*/  IMAD R11, R0, R11, R8 ;  /* 0x0000000b000b7224 */ /* 0x004fc400078e0208 */
[----:B------:R-:W2:Y:S04]  /*04b0*/  LDG.E R8, desc[UR22][R6.64+0x4] ;  /* 0x0000041606087981 */ /* 0x000ea8000c1e1900 */
[----:B------:R1:W-:Y:S04]  /*04c0*/  STG.E desc[UR22][R6.64], R11 ;  /* 0x0000000b06007986 */ /* 0x0003e8000c101916 */
[----:B------:R-:W2:Y:S04]  /*04d0*/  LDG.E R0, desc[UR22][R2.64] ;  /* 0x0000001602007981 */ /* 0x000ea8000c1e1900 */
[----:B---3--:R-:W2:Y:S02]  /*04e0*/  LDG.E R13, desc[UR22][R4.64+0x4] ;  /* 0x00000416040d7981 */ /* 0x008ea4000c1e1900 */
[----:B--2---:R-:W-:-:S02]  /*04f0*/  IMAD R13, R0, R13, R8 ;  /* 0x0000000d000d7224 */ /* 0x004fc400078e0208 */
[----:B------:R-:W2:Y:S04]  /*0500*/  LDG.E R8, desc[UR22][R6.64+0x8] ;  /* 0x0000081606087981 */ /* 0x000ea8000c1e1900 */
[----:B------:R-:W-:Y:S04]  /*0510*/  STG.E desc[UR22][R6.64+0x4], R13 ;  /* 0x0000040d06007986 */ /* 0x000fe8000c101916 */
[----:B------:R-:W2:Y:S04]  /*0520*/  LDG.E R0, desc[UR22][R2.64] ;  /* 0x0000001602007981 */ /* 0x000ea8000c1e1900 */
[----:B0-----:R-:W2:Y:S02]  /*0530*/  LDG.E R9, desc[UR22][R4.64+0x8] ;  /* 0x0000081604097981 */ /* 0x001ea4000c1e1900 */
[----:B--2---:R-:W-:-:S02]  /*0540*/  IMAD R9, R0, R9, R8 ;  /* 0x0000000900097224 */ /* 0x004fc400078e0208 */
[----:B------:R-:W2:Y:S04]  /*0550*/  LDG.E R8, desc[UR22][R6.64+0xc] ;  /* 0x00000c1606087981 */ /* 0x000ea8000c1e1900 */
[----:B------:R0:W-:Y:S04]  /*0560*/  STG.E desc[UR22][R6.64+0x8], R9 ;  /* 0x0000080906007986 */ /* 0x0001e8000c101916 */
[----:B------:R-:W2:Y:S04]  /*0570*/  LDG.E R0, desc[UR22][R2.64] ;  /* 0x0000001602007981 */ /* 0x000ea8000c1e1900 */
[----:B-1----:R1:W2:Y:S01]  /*0580*/  LDG.E R11, desc[UR22][R4.64+0xc] ;  /* 0x00000c16040b7981 */ /* 0x0022a2000c1e1900 */
[----:B------:R-:W-:-:S04]  /*0590*/  UIADD3 UR8, UP0, UPT, UR8, -0x8, URZ ;  /* 0xfffffff808087890 */ /* 0x000fc8000ff1e0ff */
[----:B------:R-:W-:Y:S02]  /*05a0*/  UIADD3.X UR9, UPT, UPT, UR9, -0x1, URZ, UP0, !UPT ;  /* 0xffffffff09097890 */ /* 0x000fe400087fe4ff */
[----:B------:R-:W-:Y:S01]  /*05b0*/  UISETP.NE.U32.AND UP0, UPT, UR8, URZ, UPT ;  /* 0x000000ff0800728c */ /* 0x000fe2000bf05070 */
[----:B-1----:R-:W-:-:S03]  /*05c0*/  IADD3 R4, P1, PT, R4, 0x20, RZ ;  /* 0x0000002004047810 */ /* 0x002fc60007f3e0ff */
[----:B------:R-:W-:Y:S01]  /*05d0*/  UISETP.NE.AND.EX UP0, UPT, UR9, URZ, UPT, UP0 ;  /* 0x000000ff0900728c */ /* 0x000fe2000bf05300 */
[----:B------:R-:W-:Y:S01]  /*05e0*/  IADD3.X R5, PT, PT, RZ, R5, RZ, P1, !PT ;  /* 0x00000005ff057210 */ /* 0x000fe20000ffe4ff */
[----:B--2---:R-:W-:Y:S01]  /*05f0*/  IMAD R11, R0, R11, R8 ;  /* 0x0000000b000b7224 */ /* 0x004fe200078e0208 */
[----:B------:R-:W-:-:S04]  /*0600*/  IADD3 R0, P0, PT, R6, 0x20, RZ ;  /* 0x0000002006007810 */ /* 0x000fc80007f1e0ff */
[----:B------:R1:W-:Y:S01]  /*0610*/  STG.E desc[UR22][R6.64+0xc], R11 ;  /* 0x00000c0b06007986 */ /* 0x0003e2000c101916 */
[----:B0-----:R-:W-:Y:S01]  /*0620*/  IMAD.X R9, RZ, RZ, R7, P0 ;  /* 0x000000ffff097224 */ /* 0x001fe200000e0607 */
[----:B------:R-:W-:Y:S07]  /*0630*/  BRA.U UP0, `(.L_x_24) ;  /* 0xfffffffd00347547 */ /* 0x000fee000b83ffff */
[----:B------:R-:W-:Y:S01]  /*0640*/  UMOV UR8, UR12 ;  /* 0x0000000c00087c82 */ /* 0x000fe20008000000 */
[----:B------:R-:W-:-:S05]  /*0650*/  UMOV UR9, UR18 ;  /* 0x0000001200097c82 */ /* 0x000fca0008000000 */
.L_x_23:
        /* <DEDUP_REMOVED lines=45> */
[----:B---3--:R-:W-:-:S05]  /*0930*/  IMAD R11, R0, R11, R10 ;  /* 0x0000000b000b7224 */ /* 0x008fca00078e020a */
        /* <DEDUP_REMOVED lines=18> */
[----:B--2---:R-:W-:-:S05]  /*0a60*/  IMAD R13, R0, R13, R10 ;  /* 0x0000000d000d7224 */ /* 0x004fca00078e020a */
        /* <DEDUP_REMOVED lines=18> */
[----:B--2---:R-:W-:-:S05]  /*0b90*/  IMAD R11, R0, R11, R10 ;  /* 0x0000000b000b7224 */ /* 0x004fca00078e020a */
[----:B------:R2:W-:Y:S04]  /*0ba0*/  STG.E desc[UR22][R4.64], R11 ;  /* 0x0000000b04007986 */ /* 0x0005e8000c101916 */
[----:B------:R-:W3:Y:S04]  /*0bb0*/  LDG.E R9, desc[UR22][R8.64] ;  /* 0x0000001608097981 */ /* 0x000ee8000c1e1900 */
[----:B------:R-:W3:Y:S04]  /*0bc0*/  LDG.E R0, desc[UR22][R2.64] ;  /* 0x0000001602007981 */ /* 0x000ee8000c1e1900 */
[----:B------:R-:W3:Y:S01]  /*0bd0*/  LDG.E R10, desc[UR22][R6.64] ;  /* 0x00000016060a7981 */ /* 0x000ee2000c1e1900 */
[----:B------:R-:W-:Y:S01]  /*0be0*/  UIADD3 UR8, UPT, UPT, UR8, 0x4, URZ ;  /* 0x0000000408087890 */ /* 0x000fe2000fffe0ff */
[----:B------:R-:W-:Y:S01]  /*0bf0*/  UMOV UR9, URZ ;  /* 0x000000ff00097c82 */ /* 0x000fe20008000000 */
[----:B---3--:R-:W-:-:S05]  /*0c00*/  IMAD R13, R0, R9, R10 ;  /* 0x00000009000d7224 */ /* 0x008fca00078e020a */
[----:B------:R2:W-:Y:S05]  /*0c10*/  STG.E desc[UR22][R6.64], R13 ;  /* 0x0000000d06007986 */ /* 0x0005ea000c101916 */
.L_x_26:
        /* <DEDUP_REMOVED lines=40> */
[----:B----4-:R-:W-:-:S05]  /*0ea0*/  IMAD R11, R0, R11, R10 ;  /* 0x0000000b000b7224 */ /* 0x010fca00078e020a */
[----:B------:R3:W-:Y:S04]  /*0eb0*/  STG.E desc[UR22][R6.64], R11 ;  /* 0x0000000b06007986 */ /* 0x0007e8000c101916 */
[----:B------:R-:W2:Y:S04]  /*0ec0*/  LDG.E R5, desc[UR22][R4.64] ;  /* 0x0000001604057981 */ /* 0x000ea8000c1e1900 */
[----:B------:R-:W2:Y:S04]  /*0ed0*/  LDG.E R0, desc[UR22][R2.64] ;  /* 0x0000001602007981 */ /* 0x000ea8000c1e1900 */
[----:B------:R-:W2:Y:S01]  /*0ee0*/  LDG.E R10, desc[UR22][R8.64] ;  /* 0x00000016080a7981 */ /* 0x000ea2000c1e1900 */
[----:B------:R-:W-:Y:S01]  /*0ef0*/  UIADD3 UR8, UPT, UPT, UR8, 0x2, URZ ;  /* 0x0000000208087890 */ /* 0x000fe2000fffe0ff */
[----:B------:R-:W-:Y:S01]  /*0f00*/  UMOV UR9, URZ ;  /* 0x000000ff00097c82 */ /* 0x000fe20008000000 */
[----:B--2---:R-:W-:-:S05]  /*0f10*/  IMAD R13, R0, R5, R10 ;  /* 0x00000005000d7224 */ /* 0x004fca00078e020a */
[----:B------:R3:W-:Y:S05]  /*0f20*/  STG.E desc[UR22][R8.64], R13 ;  /* 0x0000000d08007986 */ /* 0x0007ea000c101916 */
.L_x_27:
        /* <DEDUP_REMOVED lines=24> */
[----:B-----5:R-:W-:-:S05]  /*10b0*/  IMAD R9, R2, R7, R0 ;  /* 0x0000000702097224 */ /* 0x020fca00078e0200 */
[----:B------:R4:W-:Y:S02]  /*10c0*/  STG.E desc[UR22][R4.64], R9 ;  /* 0x0000000904007986 */ /* 0x0009e4000c101916 */
.L_x_25:
        /* <DEDUP_REMOVED lines=11> */
.L_x_30:
        /* <DEDUP_REMOVED lines=16> */
.L_x_37:


//--------------------- .nv.shared.reserved.0     --------------------------
	.section	.nv.shared.reserved.0,"aw",@nobits
	.weak		__nv_reservedSMEM_offset_0_alias
	.size		__nv_reservedSMEM_offset_0_alias, 0, 64
	.other		__nv_reservedSMEM_offset_0_alias,@"STO_CUDA_RESERVED_SHARED STV_DEFAULT"
__nv_reservedSMEM_offset_0_alias:
	.zero		0
	.zero		64


//--------------------- .nv.global                --------------------------
	.section	.nv.global,"aw",@nobits
.nv.global:
	.type		_ZN34_INTERNAL_b8555ef0_4_k_cu_e35814156thrust24THRUST_300001_SM_1000_NS3seqE,@object
	.size		_ZN34_INTERNAL_b8555ef0_4_k_cu_e35814156thrust24THRUST_300001_SM_1000_NS3seqE,(_ZN34_INTERNAL_b8555ef0_4_k_cu_e35814154cuda3std3__48in_placeE - _ZN34_INTERNAL_b8555ef0_4_k_cu_e35814156thrust24THRUST_300001_SM_1000_NS3seqE)
_ZN34_INTERNAL_b8555ef0_4_k_cu_e35814156thrust24THRUST_300001_SM_1000_NS3seqE:
	.zero		1
	.type		_ZN34_INTERNAL_b8555ef0_4_k_cu_e35814154cuda3std3__48in_placeE,@object
	.size		_ZN34_INTERNAL_b8555ef0_4_k_cu_e35814154cuda3std3__48in_placeE,(_ZN34_INTERNAL_b8555ef0_4_k_cu_e35814154cuda3std6ranges3__45__cpo4sizeE - _ZN34_INTERNAL_b8555ef0_4_k_cu_e35814154cuda3std3__48in_placeE)
_ZN34_INTERNAL_b8555ef0_4_k_cu_e35814154cuda3std3__48in_placeE:
	.zero		1
	.type		_ZN34_INTERNAL_b8555ef0_4_k_cu_e35814154cuda3std6ranges3__45__cpo4sizeE,@object
	.size		_ZN34_INTERNAL_b8555ef0_4_k_cu_e35814154cuda3std6ranges3__45__cpo4sizeE,(_ZN34_INTERNAL_b8555ef0_4_k_cu_e35814156thrust24THRUST_300001_SM_1000_NS12placeholders2_3E - _ZN34_INTERNAL_b8555ef0_4_k_cu_e35814154cuda3std6ranges3__45__cpo4sizeE)
_ZN34_INTERNAL_b8555ef0_4_k_cu_e35814154cuda3std6ranges3__45__cpo4sizeE:
	.zero		1
	.type		_ZN34_INTERNAL_b8555ef0_4_k_cu_e35814156thrust24THRUST_300001_SM_1000_NS12placeholders2_3E,@object
	.size		_ZN34_INTERNAL_b8555ef0_4_k_cu_e35814156thrust24THRUST_300001_SM_1000_NS12placeholders2_3E,(_ZN34_INTERNAL_b8555ef0_4_k_cu_e35814154cuda3std3__45__cpo6cbeginE - _ZN34_INTERNAL_b8555ef0_4_k_cu_e35814156thrust24THRUST_300001_SM_1000_NS12placeholders2_3E)
_ZN34_INTERNAL_b8555ef0_4_k_cu_e35814156thrust24THRUST_300001_SM_1000_NS12placeholders2_3E:
	.zero		1
	.type		_ZN34_INTERNAL_b8555ef0_4_k_cu_e35814154cuda3std3__45__cpo6cbeginE,@object
	.size		_ZN34_INTERNAL_b8555ef0_4_k_cu_e35814154cuda3std3__45__cpo6cbeginE,(_ZN34_INTERNAL_b8555ef0_4_k_cu_e35814154cuda3std6ranges3__45__cpo6cbeginE - _ZN34_INTERNAL_b8555ef0_4_k_cu_e35814154cuda3std3__45__cpo6cbeginE)
_ZN34_INTERNAL_b8555ef0_4_k_cu_e35814154cuda3std3__45__cpo6cbeginE:
	.zero		1
	.type		_ZN34_INTERNAL_b8555ef0_4_k_cu_e35814154cuda3std6ranges3__45__cpo6cbeginE,@object
	.size		_ZN34_INTERNAL_b8555ef0_4_k_cu_e35814154cuda3std6ranges3__45__cpo6cbeginE,(_ZN34_INTERNAL_b8555ef0_4_k_cu_e35814156thrust24THRUST_300001_SM_1000_NS12placeholders2_7E - _ZN34_INTERNAL_b8555ef0_4_k_cu_e35814154cuda3std6ranges3__45__cpo6cbeginE)
_ZN34_INTERNAL_b8555ef0_4_k_cu_e35814154cuda3std6ranges3__45__cpo6cbeginE:
	.zero		1
	.type		_ZN34_INTERNAL_b8555ef0_4_k_cu_e35814156thrust24THRUST_300001_SM_1000_NS12placeholders2_7E,@object
	.size		_ZN34_INTERNAL_b8555ef0_4_k_cu_e35814156thrust24THRUST_300001_SM_1000_NS12placeholders2_7E,(_ZN34_INTERNAL_b8555ef0_4_k_cu_e35814154cuda3std3__45__cpo7crbeginE - _ZN34_INTERNAL_b8555ef0_4_k_cu_e35814156thrust24THRUST_300001_SM_1000_NS12placeholders2_7E)
_ZN34_INTERNAL_b8555ef0_4_k_cu_e35814156thrust24THRUST_300001_SM_1000_NS12placeholders2_7E:
	.zero		1
	.type		_ZN34_INTERNAL_b8555ef0_4_k_cu_e35814154cuda3std3__45__cpo7crbeginE,@object
	.size		_ZN34_INTERNAL_b8555ef0_4_k_cu_e35814154cuda3std3__45__cpo7crbeginE,(_ZN34_INTERNAL_b8555ef0_4_k_cu_e35814154cuda3std6ranges3__45__cpo4nextE - _ZN34_INTERNAL_b8555ef0_4_k_cu_e35814154cuda3std3__45__cpo7crbeginE)
_ZN34_INTERNAL_b8555ef0_4_k_cu_e35814154cuda3std3__45__cpo7crbeginE:
	.zero		1
	.type		_ZN34_INTERNAL_b8555ef0_4_k_cu_e35814154cuda3std6ranges3__45__cpo4nextE,@object
	.size		_ZN34_INTERNAL_b8555ef0_4_k_cu_e35814154cuda3std6ranges3__45__cpo4nextE,(_ZN34_INTERNAL_b8555ef0_4_k_cu_e35814154cuda3std6ranges3__45__cpo4swapE - _ZN34_INTERNAL_b8555ef0_4_k_cu_e35814154cuda3std6ranges3__45__cpo4nextE)
_ZN34_INTERNAL_b8555ef0_4_k_cu_e35814154cuda3std6ranges3__45__cpo4nextE:
	.zero		1
	.type		_ZN34_INTERNAL_b8555ef0_4_k_cu_e35814154cuda3std6ranges3__45__cpo4swapE,@object
	.size		_ZN34_INTERNAL_b8555ef0_4_k_cu_e35814154cuda3std6ranges3__45__cpo4swapE,(_ZN34_INTERNAL_b8555ef0_4_k_cu_e35814156thrust24THRUST_300001_SM_1000_NS8cuda_cub10par_nosyncE - _ZN34_INTERNAL_b8555ef0_4_k_cu_e35814154cuda3std6ranges3__45__cpo4swapE)
_ZN34_INTERNAL_b8555ef0_4_k_cu_e35814154cuda3std6ranges3__45__cpo4swapE:
	.zero		1
	.type		_ZN34_INTERNAL_b8555ef0_4_k_cu_e35814156thrust24THRUST_300001_SM_1000_NS8cuda_cub10par_nosyncE,@object
	.size		_ZN34_INTERNAL_b8555ef0_4_k_cu_e35814156thrust24THRUST_300001_SM_1000_NS8cuda_cub10par_nosyncE,(_ZN34_INTERNAL_b8555ef0_4_k_cu_e35814156thrust24THRUST_300001_SM_1000_NS12placeholders2_9E - _ZN34_INTERNAL_b8555ef0_4_k_cu_e35814156thrust24THRUST_300001_SM_1000_NS8cuda_cub10par_nosyncE)
_ZN34_INTERNAL_b8555ef0_4_k_cu_e35814156thrust24THRUST_300001_SM_1000_NS8cuda_cub10par_nosyncE:
	.zero		1
	.type		_ZN34_INTERNAL_b8555ef0_4_k_cu_e35814156thrust24THRUST_300001_SM_1000_NS12placeholders2_9E,@object
	.size		_ZN34_INTERNAL_b8555ef0_4_k_cu_e35814156thrust24THRUST_300001_SM_1000_NS12placeholders2_9E,(_ZN34_INTERNAL_b8555ef0_4_k_cu_e35814154cuda3std3__436_GLOBAL__N__b8555ef0_4_k_cu_e35814156ignoreE - _ZN34_INTERNAL_b8555ef0_4_k_cu_e35814156thrust24THRUST_300001_SM_1000_NS12placeholders2_9E)
_ZN34_INTERNAL_b8555ef0_4_k_cu_e35814156thrust24THRUST_300001_SM_1000_NS12placeholders2_9E:
	.zero		1
	.type		_ZN34_INTERNAL_b8555ef0_4_k_cu_e35814154cuda3std3__436_GLOBAL__N__b8555ef0_4_k_cu_e35814156ignoreE,@object
	.size		_ZN34_INTERNAL_b8555ef0_4_k_cu_e35814154cuda3std3__436_GLOBAL__N__b8555ef0_4_k_cu_e35814156ignoreE,(_ZN34_INTERNAL_b8555ef0_4_k_cu_e35814154cuda3std6ranges3__45__cpo4dataE - _ZN34_INTERNAL_b8555ef0_4_k_cu_e35814154cuda3std3__436_GLOBAL__N__b8555ef0_4_k_cu_e35814156ignoreE)
_ZN34_INTERNAL_b8555ef0_4_k_cu_e35814154cuda3std3__436_GLOBAL__N__b8555ef0_4_k_cu_e35814156ignoreE:
	.zero		1
	.type		_ZN34_INTERNAL_b8555ef0_4_k_cu_e35814154cuda3std6ranges3__45__cpo4dataE,@object
	.size		_ZN34_INTERNAL_b8555ef0_4_k_cu_e35814154cuda3std6ranges3__45__cpo4dataE,(_ZN34_INTERNAL_b8555ef0_4_k_cu_e35814156thrust24THRUST_300001_SM_1000_NS12placeholders2_1E - _ZN34_INTERNAL_b8555ef0_4_k_cu_e35814154cuda3std6ranges3__45__cpo4dataE)
_ZN34_INTERNAL_b8555ef0_4_k_cu_e35814154cuda3std6ranges3__45__cpo4dataE:
	.zero		1
	.type		_ZN34_INTERNAL_b8555ef0_4_k_cu_e35814156thrust24THRUST_300001_SM_1000_NS12placeholders2_1E,@object
	.size		_ZN34_INTERNAL_b8555ef0_4_k_cu_e35814156thrust24THRUST_300001_SM_1000_NS12placeholders2_1E,(_ZN34_INTERNAL_b8555ef0_4_k_cu_e35814154cuda3std3__45__cpo5beginE - _ZN34_INTERNAL_b8555ef0_4_k_cu_e35814156thrust24THRUST_300001_SM_1000_NS12placeholders2_1E)
_ZN34_INTERNAL_b8555ef0_4_k_cu_e35814156thrust24THRUST_300001_SM_1000_NS12placeholders2_1E:
	.zero		1
	.type		_ZN34_INTERNAL_b8555ef0_4_k_cu_e35814154cuda3std3__45__cpo5beginE,@object
	.size		_ZN34_INTERNAL_b8555ef0_4_k_cu_e35814154cuda3std3__45__cpo5beginE,(_ZN34_INTERNAL_b8555ef0_4_k_cu_e35814154cuda3std6ranges3__45__cpo5beginE - _ZN34_INTERNAL_b8555ef0_4_k_cu_e35814154cuda3std3__45__cpo5beginE)
_ZN34_INTERNAL_b8555ef0_4_k_cu_e35814154cuda3std3__45__cpo5beginE:
	.zero		1
	.type		_ZN34_INTERNAL_b8555ef0_4_k_cu_e35814154cuda3std6ranges3__45__cpo5beginE,@object
	.size		_ZN34_INTERNAL_b8555ef0_4_k_cu_e35814154cuda3std6ranges3__45__cpo5beginE,(_ZN34_INTERNAL_b8555ef0_4_k_cu_e35814156thrust24THRUST_300001_SM_1000_NS12placeholders2_5E - _ZN34_INTERNAL_b8555ef0_4_k_cu_e35814154cuda3std6ranges3__45__cpo5beginE)
_ZN34_INTERNAL_b8555ef0_4_k_cu_e35814154cuda3std6ranges3__45__cpo5beginE:
	.zero		1
	.type		_ZN34_INTERNAL_b8555ef0_4_k_cu_e35814156thrust24THRUST_300001_SM_1000_NS12placeholders2_5E,@object
	.size		_ZN34_INTERNAL_b8555ef0_4_k_cu_e35814156thrust24THRUST_300001_SM_1000_NS12placeholders2_5E,(_ZN34_INTERNAL_b8555ef0_4_k_cu_e35814154cuda3std3__45__cpo6rbeginE - _ZN34_INTERNAL_b8555ef0_4_k_cu_e35814156thrust24THRUST_300001_SM_1000_NS12placeholders2_5E)
_ZN34_INTERNAL_b8555ef0_4_k_cu_e35814156thrust24THRUST_300001_SM_1000_NS12placeholders2_5E:
	.zero		1
	.type		_ZN34_INTERNAL_b8555ef0_4_k_cu_e35814154cuda3std3__45__cpo6rbeginE,@object
	.size		_ZN34_INTERNAL_b8555ef0_4_k_cu_e35814154cuda3std3__45__cpo6rbeginE,(_ZN34_INTERNAL_b8555ef0_4_k_cu_e35814154cuda3std6ranges3__45__cpo7advanceE - _ZN34_INTERNAL_b8555ef0_4_k_cu_e35814154cuda3std3__45__cpo6rbeginE)
_ZN34_INTERNAL_b8555ef0_4_k_cu_e35814154cuda3std3__45__cpo6rbeginE:
	.zero		1
	.type		_ZN34_INTERNAL_b8555ef0_4_k_cu_e35814154cuda3std6ranges3__45__cpo7advanceE,@object
	.size		_ZN34_INTERNAL_b8555ef0_4_k_cu_e35814154cuda3std6ranges3__45__cpo7advanceE,(_ZN34_INTERNAL_b8555ef0_4_k_cu_e35814154cuda3std3__47nulloptE - _ZN34_INTERNAL_b8555ef0_4_k_cu_e35814154cuda3std6ranges3__45__cpo7advanceE)
_ZN34_INTERNAL_b8555ef0_4_k_cu_e35814154cuda3std6ranges3__45__cpo7advanceE:
	.zero		1
	.type		_ZN34_INTERNAL_b8555ef0_4_k_cu_e35814154cuda3std3__47nulloptE,@object
	.size		_ZN34_INTERNAL_b8555ef0_4_k_cu_e35814154cuda3std3__47nulloptE,(_ZN34_INTERNAL_b8555ef0_4_k_cu_e35814154cuda3std6ranges3__45__cpo8distanceE - _ZN34_INTERNAL_b8555ef0_4_k_cu_e35814154cuda3std3__47nulloptE)
_ZN34_INTERNAL_b8555ef0_4_k_cu_e35814154cuda3std3__47nulloptE:
	.zero		1
	.type		_ZN34_INTERNAL_b8555ef0_4_k_cu_e35814154cuda3std6ranges3__45__cpo8distanceE,@object
	.size		_ZN34_INTERNAL_b8555ef0_4_k_cu_e35814154cuda3std6ranges3__45__cpo8distanceE,(_ZN34_INTERNAL_b8555ef0_4_k_cu_e35814156thrust24THRUST_300001_SM_1000_NS12placeholders3_10E - _ZN34_INTERNAL_b8555ef0_4_k_cu_e35814154cuda3std6ranges3__45__cpo8distanceE)
_ZN34_INTERNAL_b8555ef0_4_k_cu_e35814154cuda3std6ranges3__45__cpo8distanceE:
	.zero		1
	.type		_ZN34_INTERNAL_b8555ef0_4_k_cu_e35814156thrust24THRUST_300001_SM_1000_NS12placeholders3_10E,@object
	.size		_ZN34_INTERNAL_b8555ef0_4_k_cu_e35814156thrust24THRUST_300001_SM_1000_NS12placeholders3_10E,(_ZN34_INTERNAL_b8555ef0_4_k_cu_e35814154cuda3std3__419piecewise_constructE - _ZN34_INTERNAL_b8555ef0_4_k_cu_e35814156thrust24THRUST_300001_SM_1000_NS12placeholders3_10E)
_ZN34_INTERNAL_b8555ef0_4_k_cu_e35814156thrust24THRUST_300001_SM_1000_NS12placeholders3_10E:
	.zero		1
	.type		_ZN34_INTERNAL_b8555ef0_4_k_cu_e35814154cuda3std3__419piecewise_constructE,@object
	.size		_ZN34_INTERNAL_b8555ef0_4_k_cu_e35814154cuda3std3__419piecewise_constructE,(_ZN34_INTERNAL_b8555ef0_4_k_cu_e35814154cuda3std6ranges3__45__cpo5cdataE - _ZN34_INTERNAL_b8555ef0_4_k_cu_e35814154cuda3std3__419piecewise_constructE)
_ZN34_INTERNAL_b8555ef0_4_k_cu_e35814154cuda3std3__419piecewise_constructE:
	.zero		1
	.type		_ZN34_INTERNAL_b8555ef0_4_k_cu_e35814154cuda3std6ranges3__45__cpo5cdataE,@object
	.size		_ZN34_INTERNAL_b8555ef0_4_k_cu_e35814154cuda3std6ranges3__45__cpo5cdataE,(_ZN34_INTERNAL_b8555ef0_4_k_cu_e35814156thrust24THRUST_300001_SM_1000_NS12placeholders2_2E - _ZN34_INTERNAL_b8555ef0_4_k_cu_e35814154cuda3std6ranges3__45__cpo5cdataE)
_ZN34_INTERNAL_b8555ef0_4_k_cu_e35814154cuda3std6ranges3__45__cpo5cdataE:
	.zero		1
	.type		_ZN34_INTERNAL_b8555ef0_4_k_cu_e35814156thrust24THRUST_300001_SM_1000_NS12placeholders2_2E,@object
	.size		_ZN34_INTERNAL_b8555ef0_4_k_cu_e35814156thrust24THRUST_300001_SM_1000_NS12placeholders2_2E,(_ZN34_INTERNAL_b8555ef0_4_k_cu_e35814154cuda3std3__45__cpo3endE - _ZN34_INTERNAL_b8555ef0_4_k_cu_e35814156thrust24THRUST_300001_SM_1000_NS12placeholders2_2E)
_ZN34_INTERNAL_b8555ef0_4_k_cu_e35814156thrust24THRUST_300001_SM_1000_NS12placeholders2_2E:
	.zero		1
	.type		_ZN34_INTERNAL_b8555ef0_4_k_cu_e35814154cuda3std3__45__cpo3endE,@object
	.size		_ZN34_INTERNAL_b8555ef0_4_k_cu_e35814154cuda3std3__45__cpo3endE,(_ZN34_INTERNAL_b8555ef0_4_k_cu_e35814154cuda3std6ranges3__45__cpo3endE - _ZN34_INTERNAL_b8555ef0_4_k_cu_e35814154cuda3std3__45__cpo3endE)
_ZN34_INTERNAL_b8555ef0_4_k_cu_e35814154cuda3std3__45__cpo3endE:
	.zero		1
	.type		_ZN34_INTERNAL_b8555ef0_4_k_cu_e35814154cuda3std6ranges3__45__cpo3endE,@object
	.size		_ZN34_INTERNAL_b8555ef0_4_k_cu_e35814154cuda3std6ranges3__45__cpo3endE,(_ZN34_INTERNAL_b8555ef0_4_k_cu_e35814156thrust24THRUST_300001_SM_1000_NS12placeholders2_6E - _ZN34_INTERNAL_b8555ef0_4_k_cu_e35814154cuda3std6ranges3__45__cpo3endE)
_ZN34_INTERNAL_b8555ef0_4_k_cu_e35814154cuda3std6ranges3__45__cpo3endE:
	.zero		1
	.type		_ZN34_INTERNAL_b8555ef0_4_k_cu_e35814156thrust24THRUST_300001_SM_1000_NS12placeholders2_6E,@object
	.size		_ZN34_INTERNAL_b8555ef0_4_k_cu_e35814156thrust24THRUST_300001_SM_1000_NS12placeholders2_6E,(_ZN34_INTERNAL_b8555ef0_4_k_cu_e35814154cuda3std3__45__cpo4rendE - _ZN34_INTERNAL_b8555ef0_4_k_cu_e35814156thrust24THRUST_300001_SM_1000_NS12placeholders2_6E)
_ZN34_INTERNAL_b8555ef0_4_k_cu_e35814156thrust24THRUST_300001_SM_1000_NS12placeholders2_6E:
	.zero		1
	.type		_ZN34_INTERNAL_b8555ef0_4_k_cu_e35814154cuda3std3__45__cpo4rendE,@object
	.size		_ZN34_INTERNAL_b8555ef0_4_k_cu_e35814154cuda3std3__45__cpo4rendE,(_ZN34_INTERNAL_b8555ef0_4_k_cu_e35814154cuda3std6ranges3__45__cpo9iter_swapE - _ZN34_INTERNAL_b8555ef0_4_k_cu_e35814154cuda3std3__45__cpo4rendE)
_ZN34_INTERNAL_b8555ef0_4_k_cu_e35814154cuda3std3__45__cpo4rendE:
	.zero		1
	.type		_ZN34_INTERNAL_b8555ef0_4_k_cu_e35814154cuda3std6ranges3__45__cpo9iter_swapE,@object
	.size		_ZN34_INTERNAL_b8555ef0_4_k_cu_e35814154cuda3std6ranges3__45__cpo9iter_swapE,(_ZN34_INTERNAL_b8555ef0_4_k_cu_e35814154cuda3std3__48unexpectE - _ZN34_INTERNAL_b8555ef0_4_k_cu_e35814154cuda3std6ranges3__45__cpo9iter_swapE)
_ZN34_INTERNAL_b8555ef0_4_k_cu_e35814154cuda3std6ranges3__45__cpo9iter_swapE:
	.zero		1
	.type		_ZN34_INTERNAL_b8555ef0_4_k_cu_e35814154cuda3std3__48unexpectE,@object
	.size		_ZN34_INTERNAL_b8555ef0_4_k_cu_e35814154cuda3std3__48unexpectE,(_ZN34_INTERNAL_b8555ef0_4_k_cu_e35814156thrust24THRUST_300001_SM_1000_NS8cuda_cub3parE - _ZN34_INTERNAL_b8555ef0_4_k_cu_e35814154cuda3std3__48unexpectE)
_ZN34_INTERNAL_b8555ef0_4_k_cu_e35814154cuda3std3__48unexpectE:
	.zero		1
	.type		_ZN34_INTERNAL_b8555ef0_4_k_cu_e35814156thrust24THRUST_300001_SM_1000_NS8cuda_cub3parE,@object
	.size		_ZN34_INTERNAL_b8555ef0_4_k_cu_e35814156thrust24THRUST_300001_SM_1000_NS8cuda_cub3parE,(_ZN34_INTERNAL_b8555ef0_4_k_cu_e35814156thrust24THRUST_300001_SM_1000_NS12placeholders2_4E - _ZN34_INTERNAL_b8555ef0_4_k_cu_e35814156thrust24THRUST_300001_SM_1000_NS8cuda_cub3parE)
_ZN34_INTERNAL_b8555ef0_4_k_cu_e35814156thrust24THRUST_300001_SM_1000_NS8cuda_cub3parE:
	.zero		1
	.type		_ZN34_INTERNAL_b8555ef0_4_k_cu_e35814156thrust24THRUST_300001_SM_1000_NS12placeholders2_4E,@object
	.size		_ZN34_INTERNAL_b8555ef0_4_k_cu_e35814156thrust24THRUST_300001_SM_1000_NS12placeholders2_4E,(_ZN34_INTERNAL_b8555ef0_4_k_cu_e35814154cuda3std3__45__cpo4cendE - _ZN34_INTERNAL_b8555ef0_4_k_cu_e35814156thrust24THRUST_300001_SM_1000_NS12placeholders2_4E)
_ZN34_INTERNAL_b8555ef0_4_k_cu_e35814156thrust24THRUST_300001_SM_1000_NS12placeholders2_4E:
	.zero		1
	.type		_ZN34_INTERNAL_b8555ef0_4_k_cu_e35814154cuda3std3__45__cpo4cendE,@object
	.size		_ZN34_INTERNAL_b8555ef0_4_k_cu_e35814154cuda3std3__45__cpo4cendE,(_ZN34_INTERNAL_b8555ef0_4_k_cu_e35814154cuda3std6ranges3__45__cpo4cendE - _ZN34_INTERNAL_b8555ef0_4_k_cu_e35814154cuda3std3__45__cpo4cendE)
_ZN34_INTERNAL_b8555ef0_4_k_cu_e35814154cuda3std3__45__cpo4cendE:
	.zero		1
	.type		_ZN34_INTERNAL_b8555ef0_4_k_cu_e35814154cuda3std6ranges3__45__cpo4cendE,@object
	.size		_ZN34_INTERNAL_b8555ef0_4_k_cu_e35814154cuda3std6ranges3__45__cpo4cendE,(_ZN34_INTERNAL_b8555ef0_4_k_cu_e35814154cuda3std3__420unreachable_sentinelE - _ZN34_INTERNAL_b8555ef0_4_k_cu_e35814154cuda3std6ranges3__45__cpo4cendE)
_ZN34_INTERNAL_b8555ef0_4_k_cu_e35814154cuda3std6ranges3__45__cpo4cendE:
	.zero		1
	.type		_ZN34_INTERNAL_b8555ef0_4_k_cu_e35814154cuda3std3__420unreachable_sentinelE,@object
	.size		_ZN34_INTERNAL_b8555ef0_4_k_cu_e35814154cuda3std3__420unreachable_sentinelE,(_ZN34_INTERNAL_b8555ef0_4_k_cu_e35814154cuda3std6ranges3__45__cpo5ssizeE - _ZN34_INTERNAL_b8555ef0_4_k_cu_e35814154cuda3std3__420unreachable_sentinelE)
_ZN34_INTERNAL_b8555ef0_4_k_cu_e35814154cuda3std3__420unreachable_sentinelE:
	.zero		1
	.type		_ZN34_INTERNAL_b8555ef0_4_k_cu_e35814154cuda3std6ranges3__45__cpo5ssizeE,@object
	.size		_ZN34_INTERNAL_b8555ef0_4_k_cu_e35814154cuda3std6ranges3__45__cpo5ssizeE,(_ZN34_INTERNAL_b8555ef0_4_k_cu_e35814156thrust24THRUST_300001_SM_1000_NS12placeholders2_8E - _ZN34_INTERNAL_b8555ef0_4_k_cu_e35814154cuda3std6ranges3__45__cpo5ssizeE)
_ZN34_INTERNAL_b8555ef0_4_k_cu_e35814154cuda3std6ranges3__45__cpo5ssizeE:
	.zero		1
	.type		_ZN34_INTERNAL_b8555ef0_4_k_cu_e35814156thrust24THRUST_300001_SM_1000_NS12placeholders2_8E,@object
	.size		_ZN34_INTERNAL_b8555ef0_4_k_cu_e35814156thrust24THRUST_300001_SM_1000_NS12placeholders2_8E,(_ZN34_INTERNAL_b8555ef0_4_k_cu_e35814154cuda3std3__45__cpo5crendE - _ZN34_INTERNAL_b8555ef0_4_k_cu_e35814156thrust24THRUST_300001_SM_1000_NS12placeholders2_8E)
_ZN34_INTERNAL_b8555ef0_4_k_cu_e35814156thrust24THRUST_300001_SM_1000_NS12placeholders2_8E:
	.zero		1
	.type		_ZN34_INTERNAL_b8555ef0_4_k_cu_e35814154cuda3std3__45__cpo5crendE,@object
	.size		_ZN34_INTERNAL_b8555ef0_4_k_cu_e35814154cuda3std3__45__cpo5crendE,(_ZN34_INTERNAL_b8555ef0_4_k_cu_e35814154cuda3std6ranges3__45__cpo4prevE - _ZN34_INTERNAL_b8555ef0_4_k_cu_e35814154cuda3std3__45__cpo5crendE)
_ZN34_INTERNAL_b8555ef0_4_k_cu_e35814154cuda3std3__45__cpo5crendE:
	.zero		1
	.type		_ZN34_INTERNAL_b8555ef0_4_k_cu_e35814154cuda3std6ranges3__45__cpo4prevE,@object
	.size		_ZN34_INTERNAL_b8555ef0_4_k_cu_e35814154cuda3std6ranges3__45__cpo4prevE,(_ZN34_INTERNAL_b8555ef0_4_k_cu_e35814154cuda3std6ranges3__45__cpo9iter_moveE - _ZN34_INTERNAL_b8555ef0_4_k_cu_e35814154cuda3std6ranges3__45__cpo4prevE)
_ZN34_INTERNAL_b8555ef0_4_k_cu_e35814154cuda3std6ranges3__45__cpo4prevE:
	.zero		1
	.type		_ZN34_INTERNAL_b8555ef0_4_k_cu_e35814154cuda3std6ranges3__45__cpo9iter_moveE,@object
	.size		_ZN34_INTERNAL_b8555ef0_4_k_cu_e35814154cuda3std6ranges3__45__cpo9iter_moveE,(_ZN34_INTERNAL_b8555ef0_4_k_cu_e35814156thrust24THRUST_300001_SM_1000_NS6system6detail10sequential3seqE - _ZN34_INTERNAL_b8555ef0_4_k_cu_e35814154cuda3std6ranges3__45__cpo9iter_moveE)
_ZN34_INTERNAL_b8555ef0_4_k_cu_e35814154cuda3std6ranges3__45__cpo9iter_moveE:
	.zero		1
	.type		_ZN34_INTERNAL_b8555ef0_4_k_cu_e35814156thrust24THRUST_300001_SM_1000_NS6system6detail10sequential3seqE,@object
	.size		_ZN34_INTERNAL_b8555ef0_4_k_cu_e35814156thrust24THRUST_300001_SM_1000_NS6system6detail10sequential3seqE,(.L_31 - _ZN34_INTERNAL_b8555ef0_4_k_cu_e35814156thrust24THRUST_300001_SM_1000_NS6system6detail10sequential3seqE)
_ZN34_INTERNAL_b8555ef0_4_k_cu_e35814156thrust24THRUST_300001_SM_1000_NS6system6detail10sequential3seqE:
	.zero		1
.L_31:


//--------------------- .nv.constant0._ZN3cub18CUB_300001_SM_10006detail8for_each13static_kernelINS2_12policy_hub_t12policy_500_tEmN6thrust24THRUST_300001_SM_1000_NS8cuda_cub20__uninitialized_fill7functorINS7_10device_ptrIfEEfEEEEvT0_T1_ --------------------------
	.section	.nv.constant0._ZN3cub18CUB_300001_SM_10006detail8for_each13static_kernelINS2_12policy_hub_t12policy_500_tEmN6thrust24THRUST_300001_SM_1000_NS8cuda_cub20__uninitialized_fill7functorINS7_10device_ptrIfEEfEEEEvT0_T1_,"a",@progbits
	.sectionflags	@""
	.align	4
.nv.constant0._ZN3cub18CUB_300001_SM_10006detail8for_each13static_kernelINS2_12policy_hub_t12policy_500_tEmN6thrust24THRUST_300001_SM_1000_NS8cuda_cub20__uninitialized_fill7functorINS7_10device_ptrIfEEfEEEEvT0_T1_:
	.zero		920


//--------------------- .nv.constant0._ZN3cub18CUB_300001_SM_10006detail8for_each13static_kernelINS2_12policy_hub_t12policy_500_tEmN6thrust24THRUST_300001_SM_1000_NS8cuda_cub20__uninitialized_fill7functorINS7_10device_ptrIiEEiEEEEvT0_T1_ --------------------------
	.section	.nv.constant0._ZN3cub18CUB_300001_SM_10006detail8for_each13static_kernelINS2_12policy_hub_t12policy_500_tEmN6thrust24THRUST_300001_SM_1000_NS8cuda_cub20__uninitialized_fill7functorINS7_10device_ptrIiEEiEEEEvT0_T1_,"a",@progbits
	.sectionflags	@""
	.align	4
.nv.constant0._ZN3cub18CUB_300001_SM_10006detail8for_each13static_kernelINS2_12policy_hub_t12policy_500_tEmN6thrust24THRUST_300001_SM_1000_NS8cuda_cub20__uninitialized_fill7functorINS7_10device_ptrIiEEiEEEEvT0_T1_:
	.zero		920


//--------------------- .nv.constant0._ZN3cub18CUB_300001_SM_10006detail11EmptyKernelIvEEvv --------------------------
	.section	.nv.constant0._ZN3cub18CUB_300001_SM_10006detail11EmptyKernelIvEEvv,"a",@progbits
	.sectionflags	@""
	.align	4
.nv.constant0._ZN3cub18CUB_300001_SM_10006detail11EmptyKernelIvEEvv:
	.zero		896


//--------------------- .nv.constant0._Z15matrixAddKernelIfEvPT_PKS0_S3_m --------------------------
	.section	.nv.constant0._Z15matrixAddKernelIfEvPT_PKS0_S3_m,"a",@progbits
	.sectionflags	@""
	.align	4
.nv.constant0._Z15matrixAddKernelIfEvPT_PKS0_S3_m:
	.zero		928


//--------------------- .nv.constant0._Z15matrixMulKernelIfEvPT_PKS0_S3_m --------------------------
	.section	.nv.constant0._Z15matrixMulKernelIfEvPT_PKS0_S3_m,"a",@progbits
	.sectionflags	@""
	.align	4
.nv.constant0._Z15matrixMulKernelIfEvPT_PKS0_S3_m:
	.zero		928


//--------------------- .nv.constant0._Z15matrixAddKernelIiEvPT_PKS0_S3_m --------------------------
	.section	.nv.constant0._Z15matrixAddKernelIiEvPT_PKS0_S3_m,"a",@progbits
	.sectionflags	@""
	.align	4
.nv.constant0._Z15matrixAddKernelIiEvPT_PKS0_S3_m:
	.zero		928


//--------------------- .nv.constant0._Z15matrixMulKernelIiEvPT_PKS0_S3_m --------------------------
	.section	.nv.constant0._Z15matrixMulKernelIiEvPT_PKS0_S3_m,"a",@progbits
	.sectionflags	@""
	.align	4
.nv.constant0._Z15matrixMulKernelIiEvPT_PKS0_S3_m:
	.zero		928


//--------------------- SYMBOLS --------------------------

	.type		.nv.reservedSmem.offset0,@object
	.size		.nv.reservedSmem.offset0,0x4
